	.target	sm_100a

	.elftype	@"ET_EXEC"


//--------------------- .note.nv.tkinfo           --------------------------
	.section	.note.nv.tkinfo,"",@"SHT_NOTE"
	.sectionflags	@"SHF_NOTE_NV_TKINFO"
	.tkinfo
        /*0018*/ 	.word	0x00000002
        /*0030*/ 	.string	""
        /*0030*/ 	.string	"ptxas"
        /*0030*/ 	.string	"Cuda compilation tools, release 13.0, V13.0.88"
        /*0030*/ 	.string	"Build cuda_13.0.r13.0/compiler.36424714_0"
        /*0030*/ 	.string	"-arch sm_100a -m 64 "



//--------------------- .note.nv.cuinfo           --------------------------
	.section	.note.nv.cuinfo,"",@"SHT_NOTE"
	.sectionflags	@"SHF_NOTE_NV_CUINFO"
        /*0018*/ 	.short	0x0002
        /*001a*/ 	.short	0x0064
        /*001c*/ 	.short	0x0082
	.zero		2


//--------------------- .nv.info                  --------------------------
	.section	.nv.info,"",@"SHT_CUDA_INFO"
	.align	4


	//----- nvinfo : EIATTR_REGCOUNT
	.align		4
        /*0000*/ 	.byte	0x04, 0x2f
        /*0002*/ 	.short	(.L_19 - .L_18)
	.align		4
.L_18:
        /*0004*/ 	.word	index@(_ZN7cutlass13device_kernelINS_4gemm6kernel13GemmUniversalIN4cute5tupleIJiiiiEEENS1_10collective13CollectiveMmaINS1_35MainloopSm100TmaUmmaWarpSpecializedILi3ELi2ELi2ENS5_IJNS4_1CILi1EEESB_SB_EEEEENS5_IJNSA_ILi128EEENSA_ILi256EEENSA_ILi64EEEEEENS_6half_tENS5_IJlSB_lEEESI_SJ_NS4_8TiledMMAINS4_8MMA_AtomIJNS4_20SM100_MMA_F16BF16_SSISI_SI_fLi128ELi256ELNS4_4UMMA5MajorE0ELSO_0ELNSN_7ScaleInE0ELSP_0EEEEEENS4_6LayoutISC_NS5_IJNSA_ILi0EEEST_ST_EEEEENS5_IJNS4_10UnderscoreESW_SW_EEEEENS4_13SM90_TMA_LOADENS4_14ComposedLayoutINS4_7SwizzleILi3ELi4ELi3EEENS4_18smem_ptr_flag_bitsILi16EEENSS_INS5_IJNSA_ILi8EEESG_EEENS5_IJSG_SB_EEEEEEEvNS4_8identityESZ_S19_vS1A_EENS_8epilogue10collective18CollectiveEpilogueINS1C_23Sm100TmaWarpSpecializedILi4ELi2ELi64ELb1ELb0EEEJSH_NS5_IJNSS_ISE_SB_EENSS_ISG_SB_EEEEESI_SJ_SI_SJ_NS1C_6fusion15FusionCallbacksIS1G_NS1K_13LinCombEltActINS1C_6thread4GELUESI_fSI_fLNS_15FloatRoundStyleE2EEESH_S1J_JEEENS4_5SM1004TMEM4LOAD26SM100_TMEM_LOAD_32dp32b64xESZ_S19_NS4_39AutoVectorizingCopyWithAssumedAlignmentILi128EEENS4_14SM90_TMA_STOREES19_S1X_S1X_EEEvvEEEEvNT_6ParamsE)
        /*0008*/ 	.word	0x000000d2


	//----- nvinfo : EIATTR_FRAME_SIZE
	.align		4
.L_19:
        /*000c*/ 	.byte	0x04, 0x11
        /*000e*/ 	.short	(.L_21 - .L_20)
	.align		4
.L_20:
        /*0010*/ 	.word	index@($__internal_2_$__cuda_sm10x_tcgen05_guardrail_trap_unallocated_columns_being_dealloced)
        /*0014*/ 	.word	0x00000000


	//----- nvinfo : EIATTR_FRAME_SIZE
	.align		4
.L_21:
        /*0018*/ 	.byte	0x04, 0x11
        /*001a*/ 	.short	(.L_23 - .L_22)
	.align		4
.L_22:
        /*001c*/ 	.word	index@($__internal_1_$__cuda_sm10x_tcgen05_guardrail_trap_phase_invalid_during_alloc)
        /*0020*/ 	.word	0x00000000


	//----- nvinfo : EIATTR_FRAME_SIZE
	.align		4
.L_23:
        /*0024*/ 	.byte	0x04, 0x11
        /*0026*/ 	.short	(.L_25 - .L_24)
	.align		4
.L_24:
        /*0028*/ 	.word	index@($__internal_0_$__cuda_sm10x_tcgen05_guardrail_trap_col_being_dealloced_not_returned_by_alloc)
        /*002c*/ 	.word	0x00000000


	//----- nvinfo : EIATTR_FRAME_SIZE
	.align		4
.L_25:
        /*0030*/ 	.byte	0x04, 0x11
        /*0032*/ 	.short	(.L_27 - .L_26)
	.align		4
.L_26:
        /*0034*/ 	.word	index@(_ZN7cutlass13device_kernelINS_4gemm6kernel13GemmUniversalIN4cute5tupleIJiiiiEEENS1_10collective13CollectiveMmaINS1_35MainloopSm100TmaUmmaWarpSpecializedILi3ELi2ELi2ENS5_IJNS4_1CILi1EEESB_SB_EEEEENS5_IJNSA_ILi128EEENSA_ILi256EEENSA_ILi64EEEEEENS_6half_tENS5_IJlSB_lEEESI_SJ_NS4_8TiledMMAINS4_8MMA_AtomIJNS4_20SM100_MMA_F16BF16_SSISI_SI_fLi128ELi256ELNS4_4UMMA5MajorE0ELSO_0ELNSN_7ScaleInE0ELSP_0EEEEEENS4_6LayoutISC_NS5_IJNSA_ILi0EEEST_ST_EEEEENS5_IJNS4_10UnderscoreESW_SW_EEEEENS4_13SM90_TMA_LOADENS4_14ComposedLayoutINS4_7SwizzleILi3ELi4ELi3EEENS4_18smem_ptr_flag_bitsILi16EEENSS_INS5_IJNSA_ILi8EEESG_EEENS5_IJSG_SB_EEEEEEEvNS4_8identityESZ_S19_vS1A_EENS_8epilogue10collective18CollectiveEpilogueINS1C_23Sm100TmaWarpSpecializedILi4ELi2ELi64ELb1ELb0EEEJSH_NS5_IJNSS_ISE_SB_EENSS_ISG_SB_EEEEESI_SJ_SI_SJ_NS1C_6fusion15FusionCallbacksIS1G_NS1K_13LinCombEltActINS1C_6thread4GELUESI_fSI_fLNS_15FloatRoundStyleE2EEESH_S1J_JEEENS4_5SM1004TMEM4LOAD26SM100_TMEM_LOAD_32dp32b64xESZ_S19_NS4_39AutoVectorizingCopyWithAssumedAlignmentILi128EEENS4_14SM90_TMA_STOREES19_S1X_S1X_EEEvvEEEEvNT_6ParamsE)
        /*0038*/ 	.word	0x00000000


	//----- nvinfo : EIATTR_MIN_STACK_SIZE
	.align		4
.L_27:
        /*003c*/ 	.byte	0x04, 0x12
        /*003e*/ 	.short	(.L_29 - .L_28)
	.align		4
.L_28:
        /*0040*/ 	.word	index@(_ZN7cutlass13device_kernelINS_4gemm6kernel13GemmUniversalIN4cute5tupleIJiiiiEEENS1_10collective13CollectiveMmaINS1_35MainloopSm100TmaUmmaWarpSpecializedILi3ELi2ELi2ENS5_IJNS4_1CILi1EEESB_SB_EEEEENS5_IJNSA_ILi128EEENSA_ILi256EEENSA_ILi64EEEEEENS_6half_tENS5_IJlSB_lEEESI_SJ_NS4_8TiledMMAINS4_8MMA_AtomIJNS4_20SM100_MMA_F16BF16_SSISI_SI_fLi128ELi256ELNS4_4UMMA5MajorE0ELSO_0ELNSN_7ScaleInE0ELSP_0EEEEEENS4_6LayoutISC_NS5_IJNSA_ILi0EEEST_ST_EEEEENS5_IJNS4_10UnderscoreESW_SW_EEEEENS4_13SM90_TMA_LOADENS4_14ComposedLayoutINS4_7SwizzleILi3ELi4ELi3EEENS4_18smem_ptr_flag_bitsILi16EEENSS_INS5_IJNSA_ILi8EEESG_EEENS5_IJSG_SB_EEEEEEEvNS4_8identityESZ_S19_vS1A_EENS_8epilogue10collective18CollectiveEpilogueINS1C_23Sm100TmaWarpSpecializedILi4ELi2ELi64ELb1ELb0EEEJSH_NS5_IJNSS_ISE_SB_EENSS_ISG_SB_EEEEESI_SJ_SI_SJ_NS1C_6fusion15FusionCallbacksIS1G_NS1K_13LinCombEltActINS1C_6thread4GELUESI_fSI_fLNS_15FloatRoundStyleE2EEESH_S1J_JEEENS4_5SM1004TMEM4LOAD26SM100_TMEM_LOAD_32dp32b64xESZ_S19_NS4_39AutoVectorizingCopyWithAssumedAlignmentILi128EEENS4_14SM90_TMA_STOREES19_S1X_S1X_EEEvvEEEEvNT_6ParamsE)
        /*0044*/ 	.word	0x00000000
.L_29:


//--------------------- .nv.compat                --------------------------
	.section	.nv.compat,"",@"SHT_CUDA_COMPAT_INFO"
	.align	4
        /*0000*/ 	.byte	0x02, 0x09, 0x01, 0x00, 0x02, 0x02, 0x02, 0x00, 0x02, 0x05, 0x05, 0x00, 0x03, 0x07, 0x01, 0x01
        /*0010*/ 	.byte	0x02, 0x03, 0x01, 0x00, 0x02, 0x06, 0x01, 0x00, 0x04, 0x0b, 0x08, 0x00, 0x01, 0x00, 0x00, 0x00
        /*0020*/ 	.byte	0x00, 0x00, 0x00, 0x00


//--------------------- .nv.info._ZN7cutlass13device_kernelINS_4gemm6kernel13GemmUniversalIN4cute5tupleIJiiiiEEENS1_10collective13CollectiveMmaINS1_35MainloopSm100TmaUmmaWarpSpecializedILi3ELi2ELi2ENS5_IJNS4_1CILi1EEESB_SB_EEEEENS5_IJNSA_ILi128EEENSA_ILi256EEENSA_ILi64EEEEEENS_6half_tENS5_IJlSB_lEEESI_SJ_NS4_8TiledMMAINS4_8MMA_AtomIJNS4_20SM100_MMA_F16BF16_SSISI_SI_fLi128ELi256ELNS4_4UMMA5MajorE0ELSO_0ELNSN_7ScaleInE0ELSP_0EEEEEENS4_6LayoutISC_NS5_IJNSA_ILi0EEEST_ST_EEEEENS5_IJNS4_10UnderscoreESW_SW_EEEEENS4_13SM90_TMA_LOADENS4_14ComposedLayoutINS4_7SwizzleILi3ELi4ELi3EEENS4_18smem_ptr_flag_bitsILi16EEENSS_INS5_IJNSA_ILi8EEESG_EEENS5_IJSG_SB_EEEEEEEvNS4_8identityESZ_S19_vS1A_EENS_8epilogue10collective18CollectiveEpilogueINS1C_23Sm100TmaWarpSpecializedILi4ELi2ELi64ELb1ELb0EEEJSH_NS5_IJNSS_ISE_SB_EENSS_ISG_SB_EEEEESI_SJ_SI_SJ_NS1C_6fusion15FusionCallbacksIS1G_NS1K_13LinCombEltActINS1C_6thread4GELUESI_fSI_fLNS_15FloatRoundStyleE2EEESH_S1J_JEEENS4_5SM1004TMEM4LOAD26SM100_TMEM_LOAD_32dp32b64xESZ_S19_NS4_39AutoVectorizingCopyWithAssumedAlignmentILi128EEENS4_14SM90_TMA_STOREES19_S1X_S1X_EEEvvEEEEvNT_6ParamsE --------------------------
	.section	.nv.info._ZN7cutlass13device_kernelINS_4gemm6kernel13GemmUniversalIN4cute5tupleIJiiiiEEENS1_10collective13CollectiveMmaINS1_35MainloopSm100TmaUmmaWarpSpecializedILi3ELi2ELi2ENS5_IJNS4_1CILi1EEESB_SB_EEEEENS5_IJNSA_ILi128EEENSA_ILi256EEENSA_ILi64EEEEEENS_6half_tENS5_IJlSB_lEEESI_SJ_NS4_8TiledMMAINS4_8MMA_AtomIJNS4_20SM100_MMA_F16BF16_SSISI_SI_fLi128ELi256ELNS4_4UMMA5MajorE0ELSO_0ELNSN_7ScaleInE0ELSP_0EEEEEENS4_6LayoutISC_NS5_IJNSA_ILi0EEEST_ST_EEEEENS5_IJNS4_10UnderscoreESW_SW_EEEEENS4_13SM90_TMA_LOADENS4_14ComposedLayoutINS4_7SwizzleILi3ELi4ELi3EEENS4_18smem_ptr_flag_bitsILi16EEENSS_INS5_IJNSA_ILi8EEESG_EEENS5_IJSG_SB_EEEEEEEvNS4_8identityESZ_S19_vS1A_EENS_8epilogue10collective18CollectiveEpilogueINS1C_23Sm100TmaWarpSpecializedILi4ELi2ELi64ELb1ELb0EEEJSH_NS5_IJNSS_ISE_SB_EENSS_ISG_SB_EEEEESI_SJ_SI_SJ_NS1C_6fusion15FusionCallbacksIS1G_NS1K_13LinCombEltActINS1C_6thread4GELUESI_fSI_fLNS_15FloatRoundStyleE2EEESH_S1J_JEEENS4_5SM1004TMEM4LOAD26SM100_TMEM_LOAD_32dp32b64xESZ_S19_NS4_39AutoVectorizingCopyWithAssumedAlignmentILi128EEENS4_14SM90_TMA_STOREES19_S1X_S1X_EEEvvEEEEvNT_6ParamsE,"",@"SHT_CUDA_INFO"
	.sectionflags	@""
	.align	4


	//----- nvinfo : EIATTR_CUDA_API_VERSION
	.align		4
        /*0000*/ 	.byte	0x04, 0x37
        /*0002*/ 	.short	(.L_31 - .L_30)
.L_30:
        /*0004*/ 	.word	0x00000082


	//----- nvinfo : EIATTR_KPARAM_INFO
	.align		4
.L_31:
        /*0008*/ 	.byte	0x04, 0x17
        /*000a*/ 	.short	(.L_33 - .L_32)
.L_32:
        /*000c*/ 	.word	0x00000000
        /*0010*/ 	.short	0x0000
        /*0012*/ 	.short	0x0000
        /*0014*/ 	.byte	0x00, 0xf0, 0x01, 0x20


	//----- nvinfo : EIATTR_AT_ENTRY_FRAGMENTS
	.align		4
.L_33:
        /*0018*/ 	.byte	0x04, 0x4f
        /*001a*/ 	.short	(.L_35 - .L_34)


	//   ....[0]....
.L_34:
        /*001c*/ 	.word	0x00000006


	//----- nvinfo : EIATTR_RESERVED_SMEM_USED
	.align		4
.L_35:
        /*0020*/ 	.byte	0x01, 0x41
	.zero		2


	//----- nvinfo : EIATTR_SPARSE_MMA_MASK
	.align		4
        /*0024*/ 	.byte	0x03, 0x50
        /*0026*/ 	.short	0x0000


	//----- nvinfo : EIATTR_TCGEN05_1CTA_USED
	.align		4
        /*0028*/ 	.byte	0x01, 0x51
	.zero		2


	//----- nvinfo : EIATTR_MAXREG_COUNT
	.align		4
        /*002c*/ 	.byte	0x03, 0x1b
        /*002e*/ 	.short	0x00ff


	//----- nvinfo : EIATTR_NUM_BARRIERS
	.align		4
        /*0030*/ 	.byte	0x02, 0x4c
        /*0032*/ 	.byte	0x07
	.zero		1


	//----- nvinfo : EIATTR_EXTERNS
	.align		4
        /*0034*/ 	.byte	0x04, 0x0f
        /*0036*/ 	.short	(.L_37 - .L_36)


	//   ....[0]....
	.align		4
.L_36:
        /*0038*/ 	.word	index@(__assertfail)


	//----- nvinfo : EIATTR_MERCURY_ISA_VERSION
	.align		4
.L_37:
        /*003c*/ 	.byte	0x03, 0x5f
        /*003e*/ 	.short	0x0101


	//----- nvinfo : EIATTR_INT_WARP_WIDE_INSTR_OFFSETS
	.align		4
        /*0040*/ 	.byte	0x04, 0x31
        /*0042*/ 	.short	(.L_39 - .L_38)


	//   ....[0]....
.L_38:
        /*0044*/ 	.word	0x00001d40


	//   ....[1]....
        /*0048*/ 	.word	0x000035e0


	//   ....[2]....
        /*004c*/ 	.word	0x00003600


	//   ....[3]....
        /*0050*/ 	.word	0x00003630


	//   ....[4]....
        /*0054*/ 	.word	0x00003f70


	//   ....[5]....
        /*0058*/ 	.word	0x00003fe0


	//   ....[6]....
        /*005c*/ 	.word	0x000040c0


	//   ....[7]....
        /*0060*/ 	.word	0x00004140


	//   ....[8]....
        /*0064*/ 	.word	0x00004250


	//   ....[9]....
        /*0068*/ 	.word	0x000042e0


	//   ....[10]....
        /*006c*/ 	.word	0x000044c0


	//   ....[11]....
        /*0070*/ 	.word	0x00004620


	//   ....[12]....
        /*0074*/ 	.word	0x00005560


	//----- nvinfo : EIATTR_COOP_GROUP_MASK_REGIDS
	.align		4
.L_39:
        /*0078*/ 	.byte	0x04, 0x29
        /*007a*/ 	.short	(.L_41 - .L_40)


	//   ....[0]....
.L_40:
        /*007c*/ 	.word	0xffffffff


	//   ....[1]....
        /*0080*/ 	.word	0xffffffff


	//   ....[2]....
        /*0084*/ 	.word	0xffffffff


	//   ....[3]....
        /*0088*/ 	.word	0xffffffff


	//   ....[4]....
        /*008c*/ 	.word	0xffffffff


	//   ....[5]....
        /*0090*/ 	.word	0xffffffff


	//   ....[6]....
        /*0094*/ 	.word	0xffffffff


	//   ....[7]....
        /*0098*/ 	.word	0xffffffff


	//   ....[8]....
        /*009c*/ 	.word	0xffffffff


	//   ....[9]....
        /*00a0*/ 	.word	0xffffffff


	//   ....[10]....
        /*00a4*/ 	.word	0xffffffff


	//   ....[11]....
        /*00a8*/ 	.word	0xffffffff


	//   ....[12]....
        /*00ac*/ 	.word	0xffffffff


	//----- nvinfo : EIATTR_COOP_GROUP_INSTR_OFFSETS
	.align		4
.L_41:
        /*00b0*/ 	.byte	0x04, 0x28
        /*00b2*/ 	.short	(.L_43 - .L_42)


	//   ....[0]....
.L_42:
        /*00b4*/ 	.word	0x00000090


	//   ....[1]....
        /*00b8*/ 	.word	0x000004a0


	//   ....[2]....
        /*00bc*/ 	.word	0x000005f0


	//   ....[3]....
        /*00c0*/ 	.word	0x00000790


	//   ....[4]....
        /*00c4*/ 	.word	0x00000890


	//   ....[5]....
        /*00c8*/ 	.word	0x00000a00


	//   ....[6]....
        /*00cc*/ 	.word	0x00000b60


	//   ....[7]....
        /*00d0*/ 	.word	0x00001c20


	//   ....[8]....
        /*00d4*/ 	.word	0x00002970


	//   ....[9]....
        /*00d8*/ 	.word	0x00002b80


	//   ....[10]....
        /*00dc*/ 	.word	0x00002bb0


	//   ....[11]....
        /*00e0*/ 	.word	0x000034c0


	//   ....[12]....
        /*00e4*/ 	.word	0x000036f0


	//----- nvinfo : EIATTR_VRC_CTA_INIT_COUNT
	.align		4
.L_43:
        /*00e8*/ 	.byte	0x02, 0x4a
        /*00ea*/ 	.byte	0x80
	.zero		1


	//----- nvinfo : EIATTR_SYSCALL_OFFSETS
	.align		4
        /*00ec*/ 	.byte	0x04, 0x46
        /*00ee*/ 	.short	(.L_45 - .L_44)


	//   ....[0]....
.L_44:
        /*00f0*/ 	.word	0x00005040


	//   ....[1]....
        /*00f4*/ 	.word	0x00005130


	//   ....[2]....
        /*00f8*/ 	.word	0x00005bc0


	//----- nvinfo : EIATTR_MBARRIER_INSTR_OFFSETS
	.align		4
.L_45:
        /*00fc*/ 	.byte	0x04, 0x39
        /*00fe*/ 	.short	(.L_47 - .L_46)


	//   ....[0]....
.L_46:
        /*0100*/ 	.word	0x00000580
        /*0104*/ 	.word	0x000000ff
        /*0108*/ 	.word	0x00000000
        /*010c*/ 	.short	0x0100
        /*010e*/ 	.byte	0x05
	.zero		1


	//   ....[1]....
        /*0110*/ 	.word	0x00000590
        /*0114*/ 	.word	0x000000ff
        /*0118*/ 	.word	0x00000018
        /*011c*/ 	.short	0x0100
        /*011e*/ 	.byte	0x05
	.zero		1


	//   ....[2]....
        /*0120*/ 	.word	0x000005a0
        /*0124*/ 	.word	0x000000ff
        /*0128*/ 	.word	0x00000008
        /*012c*/ 	.short	0x0100
        /*012e*/ 	.byte	0x05
	.zero		1


	//   ....[3]....
        /*0130*/ 	.word	0x000005b0
        /*0134*/ 	.word	0x000000ff
        /*0138*/ 	.word	0x00000020
        /*013c*/ 	.short	0x0100
        /*013e*/ 	.byte	0x05
	.zero		1


	//   ....[4]....
        /*0140*/ 	.word	0x000005c0
        /*0144*/ 	.word	0x000000ff
        /*0148*/ 	.word	0x00000010
        /*014c*/ 	.short	0x0100
        /*014e*/ 	.byte	0x05
	.zero		1


	//   ....[5]....
        /*0150*/ 	.word	0x000005d0
        /*0154*/ 	.word	0x000000ff
        /*0158*/ 	.word	0x00000028
        /*015c*/ 	.short	0x0100
        /*015e*/ 	.byte	0x05
	.zero		1


	//   ....[6]....
        /*0160*/ 	.word	0x00000700
        /*0164*/ 	.word	0x000000ff
        /*0168*/ 	.word	0x00000030
        /*016c*/ 	.short	0x0100
        /*016e*/ 	.byte	0x07
	.zero		1


	//   ....[7]....
        /*0170*/ 	.word	0x00000710
        /*0174*/ 	.word	0x000000ff
        /*0178*/ 	.word	0x00000050
        /*017c*/ 	.short	0x0100
        /*017e*/ 	.byte	0x07
	.zero		1


	//   ....[8]....
        /*0180*/ 	.word	0x00000720
        /*0184*/ 	.word	0x000000ff
        /*0188*/ 	.word	0x00000038
        /*018c*/ 	.short	0x0100
        /*018e*/ 	.byte	0x07
	.zero		1


	//   ....[9]....
        /*0190*/ 	.word	0x00000730
        /*0194*/ 	.word	0x000000ff
        /*0198*/ 	.word	0x00000058
        /*019c*/ 	.short	0x0100
        /*019e*/ 	.byte	0x07
	.zero		1


	//   ....[10]....
        /*01a0*/ 	.word	0x00000740
        /*01a4*/ 	.word	0x000000ff
        /*01a8*/ 	.word	0x00000040
        /*01ac*/ 	.short	0x0100
        /*01ae*/ 	.byte	0x07
	.zero		1


	//   ....[11]....
        /*01b0*/ 	.word	0x00000750
        /*01b4*/ 	.word	0x000000ff
        /*01b8*/ 	.word	0x00000060
        /*01bc*/ 	.short	0x0100
        /*01be*/ 	.byte	0x07
	.zero		1


	//   ....[12]....
        /*01c0*/ 	.word	0x00000760
        /*01c4*/ 	.word	0x000000ff
        /*01c8*/ 	.word	0x00000048
        /*01cc*/ 	.short	0x0100
        /*01ce*/ 	.byte	0x07
	.zero		1


	//   ....[13]....
        /*01d0*/ 	.word	0x00000770
        /*01d4*/ 	.word	0x000000ff
        /*01d8*/ 	.word	0x00000068
        /*01dc*/ 	.short	0x0100
        /*01de*/ 	.byte	0x07
	.zero		1


	//   ....[14]....
        /*01e0*/ 	.word	0x00000860
        /*01e4*/ 	.word	0x000000ff
        /*01e8*/ 	.word	0x00000070
        /*01ec*/ 	.short	0x0100
        /*01ee*/ 	.byte	0x05
	.zero		1


	//   ....[15]....
        /*01f0*/ 	.word	0x00000870
        /*01f4*/ 	.word	0x000000ff
        /*01f8*/ 	.word	0x00000078
        /*01fc*/ 	.short	0x0100
        /*01fe*/ 	.byte	0x05
	.zero		1


	//   ....[16]....
        /*0200*/ 	.word	0x000009b0
        /*0204*/ 	.word	0x000000ff
        /*0208*/ 	.word	0x00000080
        /*020c*/ 	.short	0x0100
        /*020e*/ 	.byte	0x05
	.zero		1


	//   ....[17]....
        /*0210*/ 	.word	0x000009c0
        /*0214*/ 	.word	0x000000ff
        /*0218*/ 	.word	0x00000090
        /*021c*/ 	.short	0x0100
        /*021e*/ 	.byte	0x05
	.zero		1


	//   ....[18]....
        /*0220*/ 	.word	0x000009d0
        /*0224*/ 	.word	0x000000ff
        /*0228*/ 	.word	0x00000088
        /*022c*/ 	.short	0x0100
        /*022e*/ 	.byte	0x05
	.zero		1


	//   ....[19]....
        /*0230*/ 	.word	0x000009e0
        /*0234*/ 	.word	0x000000ff
        /*0238*/ 	.word	0x00000098
        /*023c*/ 	.short	0x0100
        /*023e*/ 	.byte	0x05
	.zero		1


	//   ....[20]....
        /*0240*/ 	.word	0x00000b10
        /*0244*/ 	.word	0x000000ff
        /*0248*/ 	.word	0x000000a0
        /*024c*/ 	.short	0x0100
        /*024e*/ 	.byte	0x07
	.zero		1


	//   ....[21]....
        /*0250*/ 	.word	0x00000b20
        /*0254*/ 	.word	0x000000ff
        /*0258*/ 	.word	0x000000b0
        /*025c*/ 	.short	0x0100
        /*025e*/ 	.byte	0x07
	.zero		1


	//   ....[22]....
        /*0260*/ 	.word	0x00000b30
        /*0264*/ 	.word	0x000000ff
        /*0268*/ 	.word	0x000000a8
        /*026c*/ 	.short	0x0100
        /*026e*/ 	.byte	0x07
	.zero		1


	//   ....[23]....
        /*0270*/ 	.word	0x00000b40
        /*0274*/ 	.word	0x000000ff
        /*0278*/ 	.word	0x000000b8
        /*027c*/ 	.short	0x0100
        /*027e*/ 	.byte	0x07
	.zero		1


	//   ....[24]....
        /*0280*/ 	.word	0x00000c30
        /*0284*/ 	.word	0x000000ff
        /*0288*/ 	.word	0x000000c0
        /*028c*/ 	.short	0x0100
        /*028e*/ 	.byte	0x05
	.zero		1


	//   ....[25]....
        /*0290*/ 	.word	0x00000c40
        /*0294*/ 	.word	0x000000ff
        /*0298*/ 	.word	0x000000d0
        /*029c*/ 	.short	0x0100
        /*029e*/ 	.byte	0x05
	.zero		1


	//   ....[26]....
        /*02a0*/ 	.word	0x00000c50
        /*02a4*/ 	.word	0x000000ff
        /*02a8*/ 	.word	0x000000c8
        /*02ac*/ 	.short	0x0100
        /*02ae*/ 	.byte	0x05
	.zero		1


	//   ....[27]....
        /*02b0*/ 	.word	0x00000c60
        /*02b4*/ 	.word	0x000000ff
        /*02b8*/ 	.word	0x000000d8
        /*02bc*/ 	.short	0x0100
        /*02be*/ 	.byte	0x05
	.zero		1


	//   ....[28]....
        /*02c0*/ 	.word	0x00001510
        /*02c4*/ 	.word	0x00000003
        /*02c8*/ 	.word	0x000000d0
        /*02cc*/ 	.short	0x010a
        /*02ce*/ 	.byte	0xff
	.zero		1


	//   ....[29]....
        /*02d0*/ 	.word	0x00001540
        /*02d4*/ 	.word	0x00000003
        /*02d8*/ 	.word	0x000000c0
        /*02dc*/ 	.short	0x0101
        /*02de*/ 	.byte	0xff
	.zero		1


	//   ....[30]....
        /*02e0*/ 	.word	0x00001610
        /*02e4*/ 	.word	0x000000ff
        /*02e8*/ 	.word	0x00000018
        /*02ec*/ 	.short	0x010a
        /*02ee*/ 	.byte	0x08
	.zero		1


	//   ....[31]....
        /*02f0*/ 	.word	0x000016b0
        /*02f4*/ 	.word	0x000000ff
        /*02f8*/ 	.word	0x00000018
        /*02fc*/ 	.short	0x010a
        /*02fe*/ 	.byte	0x21
	.zero		1


	//   ....[32]....
        /*0300*/ 	.word	0x00001800
        /*0304*/ 	.word	0x000000ff
        /*0308*/ 	.word	0x00000018
        /*030c*/ 	.short	0x010a
        /*030e*/ 	.byte	0x08
	.zero		1


	//   ....[33]....
        /*0310*/ 	.word	0x00001930
        /*0314*/ 	.word	0x000000ff
        /*0318*/ 	.word	0x00000078
        /*031c*/ 	.short	0x0101
        /*031e*/ 	.byte	0x04
	.zero		1


	//   ....[34]....
        /*0320*/ 	.word	0x00001940
        /*0324*/ 	.word	0x000000ff
        /*0328*/ 	.word	0x00000018
        /*032c*/ 	.short	0x010a
        /*032e*/ 	.byte	0x08
	.zero		1


	//   ....[35]....
        /*0330*/ 	.word	0x000019c0
        /*0334*/ 	.word	0x000000ff
        /*0338*/ 	.word	0x00000018
        /*033c*/ 	.short	0x010a
        /*033e*/ 	.byte	0x11
	.zero		1


	//   ....[36]....
        /*0340*/ 	.word	0x00001b10
        /*0344*/ 	.word	0x000000ff
        /*0348*/ 	.word	0x00000018
        /*034c*/ 	.short	0x010a
        /*034e*/ 	.byte	0x08
	.zero		1


	//   ....[37]....
        /*0350*/ 	.word	0x00001c50
        /*0354*/ 	.word	0x00000002
        /*0358*/ 	.word	0x00000080
        /*035c*/ 	.short	0x010a
        /*035e*/ 	.byte	0xff
	.zero		1


	//   ....[38]....
        /*0360*/ 	.word	0x00001d10
        /*0364*/ 	.word	0x00000002
        /*0368*/ 	.word	0x00000000
        /*036c*/ 	.short	0x0101
        /*036e*/ 	.byte	0xff
	.zero		1


	//   ....[39]....
        /*0370*/ 	.word	0x00002270
        /*0374*/ 	.word	0x000000ff
        /*0378*/ 	.word	0x00000000
        /*037c*/ 	.short	0x010a
        /*037e*/ 	.byte	0x05
	.zero		1


	//   ....[40]....
        /*0380*/ 	.word	0x00002300
        /*0384*/ 	.word	0x000000ff
        /*0388*/ 	.word	0x00000000
        /*038c*/ 	.short	0x010a
        /*038e*/ 	.byte	0x05
	.zero		1


	//   ....[41]....
        /*0390*/ 	.word	0x000023a0
        /*0394*/ 	.word	0x00000000
        /*0398*/ 	.word	0x00000000
        /*039c*/ 	.short	0x010a
        /*039e*/ 	.byte	0xff
	.zero		1


	//   ....[42]....
        /*03a0*/ 	.word	0x000024c0
        /*03a4*/ 	.word	0x00000000
        /*03a8*/ 	.word	0x000000c0
        /*03ac*/ 	.short	0x010a
        /*03ae*/ 	.byte	0xff
	.zero		1


	//   ....[43]....
        /*03b0*/ 	.word	0x00002520
        /*03b4*/ 	.word	0x00000004
        /*03b8*/ 	.word	0x00000000
        /*03bc*/ 	.short	0x0101
        /*03be*/ 	.byte	0xff
	.zero		1


	//   ....[44]....
        /*03c0*/ 	.word	0x00002540
        /*03c4*/ 	.word	0x000000ff
        /*03c8*/ 	.word	0x00000090
        /*03cc*/ 	.short	0x010a
        /*03ce*/ 	.byte	0x05
	.zero		1


	//   ....[45]....
        /*03d0*/ 	.word	0x00002660
        /*03d4*/ 	.word	0x00000000
        /*03d8*/ 	.word	0x00000080
        /*03dc*/ 	.short	0x010a
        /*03de*/ 	.byte	0xff
	.zero		1


	//   ....[46]....
        /*03e0*/ 	.word	0x00002770
        /*03e4*/ 	.word	0x00000000
        /*03e8*/ 	.word	0x00000000
        /*03ec*/ 	.short	0x0101
        /*03ee*/ 	.byte	0xff
	.zero		1


	//   ....[47]....
        /*03f0*/ 	.word	0x00002800
        /*03f4*/ 	.word	0x000000ff
        /*03f8*/ 	.word	0x00000090
        /*03fc*/ 	.short	0x0106
        /*03fe*/ 	.byte	0x05
	.zero		1


	//   ....[48]....
        /*0400*/ 	.word	0x00002820
        /*0404*/ 	.word	0x000000ff
        /*0408*/ 	.word	0x00000090
        /*040c*/ 	.short	0x010a
        /*040e*/ 	.byte	0x05
	.zero		1


	//   ....[49]....
        /*0410*/ 	.word	0x000028b0
        /*0414*/ 	.word	0x000000ff
        /*0418*/ 	.word	0x00000090
        /*041c*/ 	.short	0x0106
        /*041e*/ 	.byte	0x04
	.zero		1


	//   ....[50]....
        /*0420*/ 	.word	0x000028f0
        /*0424*/ 	.word	0x00000000
        /*0428*/ 	.word	0x00000090
        /*042c*/ 	.short	0x010a
        /*042e*/ 	.byte	0xff
	.zero		1


	//   ....[51]....
        /*0430*/ 	.word	0x00002e30
        /*0434*/ 	.word	0x00000000
        /*0438*/ 	.word	0x00000080
        /*043c*/ 	.short	0x010a
        /*043e*/ 	.byte	0xff
	.zero		1


	//   ....[52]....
        /*0440*/ 	.word	0x00002f40
        /*0444*/ 	.word	0x00000003
        /*0448*/ 	.word	0x00000000
        /*044c*/ 	.short	0x0101
        /*044e*/ 	.byte	0xff
	.zero		1


	//   ....[53]....
        /*0450*/ 	.word	0x00002f50
        /*0454*/ 	.word	0x000000ff
        /*0458*/ 	.word	0x00000000
        /*045c*/ 	.short	0x010a
        /*045e*/ 	.byte	0x06
	.zero		1


	//   ....[54]....
        /*0460*/ 	.word	0x00002f70
        /*0464*/ 	.word	0x000000ff
        /*0468*/ 	.word	0x000000b0
        /*046c*/ 	.short	0x010a
        /*046e*/ 	.byte	0x07
	.zero		1


	//   ....[55]....
        /*0470*/ 	.word	0x00003040
        /*0474*/ 	.word	0x000000ff
        /*0478*/ 	.word	0x00000000
        /*047c*/ 	.short	0x010a
        /*047e*/ 	.byte	0x06
	.zero		1


	//   ....[56]....
        /*0480*/ 	.word	0x00003170
        /*0484*/ 	.word	0x000000ff
        /*0488*/ 	.word	0x00000000
        /*048c*/ 	.short	0x010a
        /*048e*/ 	.byte	0x1a
	.zero		1


	//   ....[57]....
        /*0490*/ 	.word	0x00003410
        /*0494*/ 	.word	0x000000ff
        /*0498*/ 	.word	0x00000000
        /*049c*/ 	.short	0x010a
        /*049e*/ 	.byte	0x06
	.zero		1


	//   ....[58]....
        /*04a0*/ 	.word	0x000034a0
        /*04a4*/ 	.word	0x000000ff
        /*04a8*/ 	.word	0x00000000
        /*04ac*/ 	.short	0x010a
        /*04ae*/ 	.byte	0x07
	.zero		1


	//   ....[59]....
        /*04b0*/ 	.word	0x00003920
        /*04b4*/ 	.word	0x00000000
        /*04b8*/ 	.word	0x00000080
        /*04bc*/ 	.short	0x010a
        /*04be*/ 	.byte	0xff
	.zero		1


	//   ....[60]....
        /*04c0*/ 	.word	0x000039e0
        /*04c4*/ 	.word	0x00000000
        /*04c8*/ 	.word	0x00000000
        /*04cc*/ 	.short	0x0101
        /*04ce*/ 	.byte	0xff
	.zero		1


	//   ....[61]....
        /*04d0*/ 	.word	0x00003d00
        /*04d4*/ 	.word	0x000000ff
        /*04d8*/ 	.word	0x00000078
        /*04dc*/ 	.short	0x010a
        /*04de*/ 	.byte	0x07
	.zero		1


	//   ....[62]....
        /*04e0*/ 	.word	0x00003ef0
        /*04e4*/ 	.word	0x000000ff
        /*04e8*/ 	.word	0x00000050
        /*04ec*/ 	.short	0x010a
        /*04ee*/ 	.byte	0x07
	.zero		1


	//   ....[63]....
        /*04f0*/ 	.word	0x00004060
        /*04f4*/ 	.word	0x000000ff
        /*04f8*/ 	.word	0x00000030
        /*04fc*/ 	.short	0x010b
        /*04fe*/ 	.byte	0x07
	.zero		1


	//   ....[64]....
        /*0500*/ 	.word	0x00004070
        /*0504*/ 	.word	0x000000ff
        /*0508*/ 	.word	0x00000000
        /*050c*/ 	.short	0x0101
        /*050e*/ 	.byte	0x08
	.zero		1


	//   ....[65]....
        /*0510*/ 	.word	0x00004090
        /*0514*/ 	.word	0x000000ff
        /*0518*/ 	.word	0x00000058
        /*051c*/ 	.short	0x010a
        /*051e*/ 	.byte	0x07
	.zero		1


	//   ....[66]....
        /*0520*/ 	.word	0x000041f0
        /*0524*/ 	.word	0x000000ff
        /*0528*/ 	.word	0x00000038
        /*052c*/ 	.short	0x010b
        /*052e*/ 	.byte	0x07
	.zero		1


	//   ....[67]....
        /*0530*/ 	.word	0x00004200
        /*0534*/ 	.word	0x000000ff
        /*0538*/ 	.word	0x00000000
        /*053c*/ 	.short	0x0101
        /*053e*/ 	.byte	0x08
	.zero		1


	//   ....[68]....
        /*0540*/ 	.word	0x00004210
        /*0544*/ 	.word	0x000000ff
        /*0548*/ 	.word	0x00000060
        /*054c*/ 	.short	0x010a
        /*054e*/ 	.byte	0x07
	.zero		1


	//   ....[69]....
        /*0550*/ 	.word	0x000043b0
        /*0554*/ 	.word	0x000000ff
        /*0558*/ 	.word	0x00000040
        /*055c*/ 	.short	0x010b
        /*055e*/ 	.byte	0x07
	.zero		1


	//   ....[70]....
        /*0560*/ 	.word	0x00004420
        /*0564*/ 	.word	0x000000ff
        /*0568*/ 	.word	0x00000000
        /*056c*/ 	.short	0x0101
        /*056e*/ 	.byte	0x08
	.zero		1


	//   ....[71]....
        /*0570*/ 	.word	0x00004450
        /*0574*/ 	.word	0x000000ff
        /*0578*/ 	.word	0x00000068
        /*057c*/ 	.short	0x010a
        /*057e*/ 	.byte	0x07
	.zero		1


	//   ....[72]....
        /*0580*/ 	.word	0x00004660
        /*0584*/ 	.word	0x000000ff
        /*0588*/ 	.word	0x00000048
        /*058c*/ 	.short	0x010b
        /*058e*/ 	.byte	0x07
	.zero		1


	//   ....[73]....
        /*0590*/ 	.word	0x00004680
        /*0594*/ 	.word	0x000000ff
        /*0598*/ 	.word	0x00000000
        /*059c*/ 	.short	0x0101
        /*059e*/ 	.byte	0x0d
	.zero		1


	//   ....[74]....
        /*05a0*/ 	.word	0x000046b0
        /*05a4*/ 	.word	0x000000ff
        /*05a8*/ 	.word	0x00000050
        /*05ac*/ 	.short	0x010a
        /*05ae*/ 	.byte	0x07
	.zero		1


	//   ....[75]....
        /*05b0*/ 	.word	0x000046d0
        /*05b4*/ 	.word	0x000000ff
        /*05b8*/ 	.word	0x00000058
        /*05bc*/ 	.short	0x010a
        /*05be*/ 	.byte	0x07
	.zero		1


	//   ....[76]....
        /*05c0*/ 	.word	0x000046f0
        /*05c4*/ 	.word	0x000000ff
        /*05c8*/ 	.word	0x00000060
        /*05cc*/ 	.short	0x010a
        /*05ce*/ 	.byte	0x07
	.zero		1


	//   ....[77]....
        /*05d0*/ 	.word	0x00004730
        /*05d4*/ 	.word	0x00000000
        /*05d8*/ 	.word	0x00000068
        /*05dc*/ 	.short	0x010a
        /*05de*/ 	.byte	0xff
	.zero		1


	//   ....[78]....
        /*05e0*/ 	.word	0x000049e0
        /*05e4*/ 	.word	0x00000000
        /*05e8*/ 	.word	0x00000080
        /*05ec*/ 	.short	0x010a
        /*05ee*/ 	.byte	0xff
	.zero		1


	//   ....[79]....
        /*05f0*/ 	.word	0x00004aa0
        /*05f4*/ 	.word	0x00000000
        /*05f8*/ 	.word	0x00000000
        /*05fc*/ 	.short	0x0101
        /*05fe*/ 	.byte	0xff
	.zero		1


	//   ....[80]....
        /*0600*/ 	.word	0x00005640
        /*0604*/ 	.word	0x000000ff
        /*0608*/ 	.word	0x00000030
        /*060c*/ 	.short	0x010a
        /*060e*/ 	.byte	0x04
	.zero		1


	//   ....[81]....
        /*0610*/ 	.word	0x00005680
        /*0614*/ 	.word	0x00000005
        /*0618*/ 	.word	0x000000a0
        /*061c*/ 	.short	0x010a
        /*061e*/ 	.byte	0xff
	.zero		1


	//   ....[82]....
        /*0620*/ 	.word	0x00005880
        /*0624*/ 	.word	0x00000003
        /*0628*/ 	.word	0x00000030
        /*062c*/ 	.short	0x010a
        /*062e*/ 	.byte	0xff
	.zero		1


	//   ....[83]....
        /*0630*/ 	.word	0x00005a90
        /*0634*/ 	.word	0x000000ca
        /*0638*/ 	.word	0x000000a0
        /*063c*/ 	.short	0x010a
        /*063e*/ 	.byte	0xff
	.zero		1


	//   ....[84]....
        /*0640*/ 	.word	0x0000b4e0
        /*0644*/ 	.word	0x00000088
        /*0648*/ 	.word	0x00000000
        /*064c*/ 	.short	0x0101
        /*064e*/ 	.byte	0xff
	.zero		1


	//   ....[85]....
        /*0650*/ 	.word	0x0000d3a0
        /*0654*/ 	.word	0x00000000
        /*0658*/ 	.word	0x00000000
        /*065c*/ 	.short	0x0101
        /*065e*/ 	.byte	0xff
	.zero		1


	//   ....[86]....
        /*0660*/ 	.word	0x0000d420
        /*0664*/ 	.word	0x00000003
        /*0668*/ 	.word	0x00000030
        /*066c*/ 	.short	0x010a
        /*066e*/ 	.byte	0xff
	.zero		1


	//   ....[87]....
        /*0670*/ 	.word	0x0000d680
        /*0674*/ 	.word	0x00000000
        /*0678*/ 	.word	0x00000000
        /*067c*/ 	.short	0x0101
        /*067e*/ 	.byte	0xff
	.zero		1


	//   ....[88]....
        /*0680*/ 	.word	0x0000d6a0
        /*0684*/ 	.word	0x00000003
        /*0688*/ 	.word	0x000000d0
        /*068c*/ 	.short	0x010a
        /*068e*/ 	.byte	0xff
	.zero		1


	//   ....[89]....
        /*0690*/ 	.word	0x0000d700
        /*0694*/ 	.word	0x00000002
        /*0698*/ 	.word	0x00000018
        /*069c*/ 	.short	0x010a
        /*069e*/ 	.byte	0xff
	.zero		1


	//   ....[90]....
        /*06a0*/ 	.word	0x0000d760
        /*06a4*/ 	.word	0x00000002
        /*06a8*/ 	.word	0x00000018
        /*06ac*/ 	.short	0x010a
        /*06ae*/ 	.byte	0xff
	.zero		1


	//   ....[91]....
        /*06b0*/ 	.word	0x0000d7b0
        /*06b4*/ 	.word	0x00000002
        /*06b8*/ 	.word	0x00000080
        /*06bc*/ 	.short	0x010a
        /*06be*/ 	.byte	0xff
	.zero		1


	//   ....[92]....
        /*06c0*/ 	.word	0x0000d810
        /*06c4*/ 	.word	0x00000000
        /*06c8*/ 	.word	0x00000000
        /*06cc*/ 	.short	0x010a
        /*06ce*/ 	.byte	0xff
	.zero		1


	//   ....[93]....
        /*06d0*/ 	.word	0x0000d870
        /*06d4*/ 	.word	0x00000000
        /*06d8*/ 	.word	0x00000000
        /*06dc*/ 	.short	0x010a
        /*06de*/ 	.byte	0xff
	.zero		1


	//   ....[94]....
        /*06e0*/ 	.word	0x0000d8c0
        /*06e4*/ 	.word	0x00000000
        /*06e8*/ 	.word	0x000000c0
        /*06ec*/ 	.short	0x010a
        /*06ee*/ 	.byte	0xff
	.zero		1


	//   ....[95]....
        /*06f0*/ 	.word	0x0000d920
        /*06f4*/ 	.word	0x00000000
        /*06f8*/ 	.word	0x00000090
        /*06fc*/ 	.short	0x010a
        /*06fe*/ 	.byte	0xff
	.zero		1


	//   ....[96]....
        /*0700*/ 	.word	0x0000d970
        /*0704*/ 	.word	0x00000000
        /*0708*/ 	.word	0x00000080
        /*070c*/ 	.short	0x010a
        /*070e*/ 	.byte	0xff
	.zero		1


	//   ....[97]....
        /*0710*/ 	.word	0x0000d9d0
        /*0714*/ 	.word	0x00000000
        /*0718*/ 	.word	0x00000090
        /*071c*/ 	.short	0x010a
        /*071e*/ 	.byte	0xff
	.zero		1


	//   ....[98]....
        /*0720*/ 	.word	0x0000da20
        /*0724*/ 	.word	0x00000000
        /*0728*/ 	.word	0x00000080
        /*072c*/ 	.short	0x010a
        /*072e*/ 	.byte	0xff
	.zero		1


	//   ....[99]....
        /*0730*/ 	.word	0x0000da80
        /*0734*/ 	.word	0x00000003
        /*0738*/ 	.word	0x000000b0
        /*073c*/ 	.short	0x010a
        /*073e*/ 	.byte	0xff
	.zero		1


	//   ....[100]....
        /*0740*/ 	.word	0x0000dae0
        /*0744*/ 	.word	0x00000000
        /*0748*/ 	.word	0x00000000
        /*074c*/ 	.short	0x010a
        /*074e*/ 	.byte	0xff
	.zero		1


	//   ....[101]....
        /*0750*/ 	.word	0x0000db40
        /*0754*/ 	.word	0x00000000
        /*0758*/ 	.word	0x00000000
        /*075c*/ 	.short	0x010a
        /*075e*/ 	.byte	0xff
	.zero		1


	//   ....[102]....
        /*0760*/ 	.word	0x0000dba0
        /*0764*/ 	.word	0x00000000
        /*0768*/ 	.word	0x00000000
        /*076c*/ 	.short	0x010a
        /*076e*/ 	.byte	0xff
	.zero		1


	//   ....[103]....
        /*0770*/ 	.word	0x0000dbf0
        /*0774*/ 	.word	0x00000000
        /*0778*/ 	.word	0x00000080
        /*077c*/ 	.short	0x010a
        /*077e*/ 	.byte	0xff
	.zero		1


	//   ....[104]....
        /*0780*/ 	.word	0x0000dc50
        /*0784*/ 	.word	0x00000000
        /*0788*/ 	.word	0x00000078
        /*078c*/ 	.short	0x010a
        /*078e*/ 	.byte	0xff
	.zero		1


	//   ....[105]....
        /*0790*/ 	.word	0x0000dcb0
        /*0794*/ 	.word	0x00000003
        /*0798*/ 	.word	0x00000050
        /*079c*/ 	.short	0x010a
        /*079e*/ 	.byte	0xff
	.zero		1


	//   ....[106]....
        /*07a0*/ 	.word	0x0000dd10
        /*07a4*/ 	.word	0x00000003
        /*07a8*/ 	.word	0x00000058
        /*07ac*/ 	.short	0x010a
        /*07ae*/ 	.byte	0xff
	.zero		1


	//   ....[107]....
        /*07b0*/ 	.word	0x0000dd70
        /*07b4*/ 	.word	0x00000003
        /*07b8*/ 	.word	0x00000060
        /*07bc*/ 	.short	0x010a
        /*07be*/ 	.byte	0xff
	.zero		1


	//   ....[108]....
        /*07c0*/ 	.word	0x0000ddd0
        /*07c4*/ 	.word	0x00000003
        /*07c8*/ 	.word	0x00000068
        /*07cc*/ 	.short	0x010a
        /*07ce*/ 	.byte	0xff
	.zero		1


	//   ....[109]....
        /*07d0*/ 	.word	0x0000de30
        /*07d4*/ 	.word	0x00000000
        /*07d8*/ 	.word	0x00000050
        /*07dc*/ 	.short	0x010a
        /*07de*/ 	.byte	0xff
	.zero		1


	//   ....[110]....
        /*07e0*/ 	.word	0x0000de90
        /*07e4*/ 	.word	0x00000000
        /*07e8*/ 	.word	0x00000058
        /*07ec*/ 	.short	0x010a
        /*07ee*/ 	.byte	0xff
	.zero		1


	//   ....[111]....
        /*07f0*/ 	.word	0x0000def0
        /*07f4*/ 	.word	0x00000000
        /*07f8*/ 	.word	0x00000060
        /*07fc*/ 	.short	0x010a
        /*07fe*/ 	.byte	0xff
	.zero		1


	//   ....[112]....
        /*0800*/ 	.word	0x0000df40
        /*0804*/ 	.word	0x00000000
        /*0808*/ 	.word	0x00000080
        /*080c*/ 	.short	0x010a
        /*080e*/ 	.byte	0xff
	.zero		1


	//   ....[113]....
        /*0810*/ 	.word	0x0000df90
        /*0814*/ 	.word	0x00000003
        /*0818*/ 	.word	0x00000030
        /*081c*/ 	.short	0x010a
        /*081e*/ 	.byte	0xff
	.zero		1


	//   ....[114]....
        /*0820*/ 	.word	0x0000dfe0
        /*0824*/ 	.word	0x000000ca
        /*0828*/ 	.word	0x000000a0
        /*082c*/ 	.short	0x010a
        /*082e*/ 	.byte	0xff
	.zero		1


	//----- nvinfo : EIATTR_NUM_MBARRIERS
	.align		4
.L_47:
        /*0830*/ 	.byte	0x03, 0x38
        /*0832*/ 	.short	0x001c


	//----- nvinfo : EIATTR_EXIT_INSTR_OFFSETS
	.align		4
        /*0834*/ 	.byte	0x04, 0x1c
        /*0836*/ 	.short	(.L_49 - .L_48)


	//   ....[0]....
.L_48:
        /*0838*/ 	.word	0x000023d0


	//   ....[1]....
        /*083c*/ 	.word	0x000028c0


	//   ....[2]....
        /*0840*/ 	.word	0x00002920


	//   ....[3]....
        /*0844*/ 	.word	0x00003700


	//   ....[4]....
        /*0848*/ 	.word	0x00004760


	//   ....[5]....
        /*084c*/ 	.word	0x000047a0


	//   ....[6]....
        /*0850*/ 	.word	0x0000d560


	//   ....[7]....
        /*0854*/ 	.word	0x0000d5e0


	//   ....[8]....
        /*0858*/ 	.word	0x0000d610


	//   ....[9]....
        /*085c*/ 	.word	0x0000d690


	//----- nvinfo : EIATTR_MAX_THREADS
	.align		4
.L_49:
        /*0860*/ 	.byte	0x04, 0x05
        /*0862*/ 	.short	(.L_51 - .L_50)
.L_50:
        /*0864*/ 	.word	0x00000100
        /*0868*/ 	.word	0x00000001
        /*086c*/ 	.word	0x00000001


	//----- nvinfo : EIATTR_CRS_STACK_SIZE
	.align		4
.L_51:
        /*0870*/ 	.byte	0x04, 0x1e
        /*0872*/ 	.short	(.L_53 - .L_52)
.L_52:
        /*0874*/ 	.word	0x00000000


	//----- nvinfo : EIATTR_CBANK_PARAM_SIZE
	.align		4
.L_53:
        /*0878*/ 	.byte	0x03, 0x19
        /*087a*/ 	.short	0x0800


	//----- nvinfo : EIATTR_PARAM_CBANK
	.align		4
        /*087c*/ 	.byte	0x04, 0x0a
        /*087e*/ 	.short	(.L_55 - .L_54)
	.align		4
.L_54:
        /*0880*/ 	.word	index@(.nv.constant0._ZN7cutlass13device_kernelINS_4gemm6kernel13GemmUniversalIN4cute5tupleIJiiiiEEENS1_10collective13CollectiveMmaINS1_35MainloopSm100TmaUmmaWarpSpecializedILi3ELi2ELi2ENS5_IJNS4_1CILi1EEESB_SB_EEEEENS5_IJNSA_ILi128EEENSA_ILi256EEENSA_ILi64EEEEEENS_6half_tENS5_IJlSB_lEEESI_SJ_NS4_8TiledMMAINS4_8MMA_AtomIJNS4_20SM100_MMA_F16BF16_SSISI_SI_fLi128ELi256ELNS4_4UMMA5MajorE0ELSO_0ELNSN_7ScaleInE0ELSP_0EEEEEENS4_6LayoutISC_NS5_IJNSA_ILi0EEEST_ST_EEEEENS5_IJNS4_10UnderscoreESW_SW_EEEEENS4_13SM90_TMA_LOADENS4_14ComposedLayoutINS4_7SwizzleILi3ELi4ELi3EEENS4_18smem_ptr_flag_bitsILi16EEENSS_INS5_IJNSA_ILi8EEESG_EEENS5_IJSG_SB_EEEEEEEvNS4_8identityESZ_S19_vS1A_EENS_8epilogue10collective18CollectiveEpilogueINS1C_23Sm100TmaWarpSpecializedILi4ELi2ELi64ELb1ELb0EEEJSH_NS5_IJNSS_ISE_SB_EENSS_ISG_SB_EEEEESI_SJ_SI_SJ_NS1C_6fusion15FusionCallbacksIS1G_NS1K_13LinCombEltActINS1C_6thread4GELUESI_fSI_fLNS_15FloatRoundStyleE2EEESH_S1J_JEEENS4_5SM1004TMEM4LOAD26SM100_TMEM_LOAD_32dp32b64xESZ_S19_NS4_39AutoVectorizingCopyWithAssumedAlignmentILi128EEENS4_14SM90_TMA_STOREES19_S1X_S1X_EEEvvEEEEvNT_6ParamsE)
        /*0884*/ 	.short	0x0380
        /*0886*/ 	.short	0x0800


	//----- nvinfo : EIATTR_SW_WAR
	.align		4
.L_55:
        /*0888*/ 	.byte	0x04, 0x36
        /*088a*/ 	.short	(.L_57 - .L_56)
.L_56:
        /*088c*/ 	.word	0x00000008
.L_57:


//--------------------- .nv.callgraph             --------------------------
	.section	.nv.callgraph,"",@"SHT_CUDA_CALLGRAPH"
	.align	4
	.sectionentsize	8
	.align		4
        /*0000*/ 	.word	0x00000000
	.align		4
        /*0004*/ 	.word	0xffffffff
	.align		4
        /*0008*/ 	.word	index@(_ZN7cutlass13device_kernelINS_4gemm6kernel13GemmUniversalIN4cute5tupleIJiiiiEEENS1_10collective13CollectiveMmaINS1_35MainloopSm100TmaUmmaWarpSpecializedILi3ELi2ELi2ENS5_IJNS4_1CILi1EEESB_SB_EEEEENS5_IJNSA_ILi128EEENSA_ILi256EEENSA_ILi64EEEEEENS_6half_tENS5_IJlSB_lEEESI_SJ_NS4_8TiledMMAINS4_8MMA_AtomIJNS4_20SM100_MMA_F16BF16_SSISI_SI_fLi128ELi256ELNS4_4UMMA5MajorE0ELSO_0ELNSN_7ScaleInE0ELSP_0EEEEEENS4_6LayoutISC_NS5_IJNSA_ILi0EEEST_ST_EEEEENS5_IJNS4_10UnderscoreESW_SW_EEEEENS4_13SM90_TMA_LOADENS4_14ComposedLayoutINS4_7SwizzleILi3ELi4ELi3EEENS4_18smem_ptr_flag_bitsILi16EEENSS_INS5_IJNSA_ILi8EEESG_EEENS5_IJSG_SB_EEEEEEEvNS4_8identityESZ_S19_vS1A_EENS_8epilogue10collective18CollectiveEpilogueINS1C_23Sm100TmaWarpSpecializedILi4ELi2ELi64ELb1ELb0EEEJSH_NS5_IJNSS_ISE_SB_EENSS_ISG_SB_EEEEESI_SJ_SI_SJ_NS1C_6fusion15FusionCallbacksIS1G_NS1K_13LinCombEltActINS1C_6thread4GELUESI_fSI_fLNS_15FloatRoundStyleE2EEESH_S1J_JEEENS4_5SM1004TMEM4LOAD26SM100_TMEM_LOAD_32dp32b64xESZ_S19_NS4_39AutoVectorizingCopyWithAssumedAlignmentILi128EEENS4_14SM90_TMA_STOREES19_S1X_S1X_EEEvvEEEEvNT_6ParamsE)
	.align		4
        /*000c*/ 	.word	index@(__assertfail)
	.align		4
        /*0010*/ 	.word	0x00000000
	.align		4
        /*0014*/ 	.word	0xfffffffe
	.align		4
        /*0018*/ 	.word	0x00000000
	.align		4
        /*001c*/ 	.word	0xfffffffd
	.align		4
        /*0020*/ 	.word	0x00000000
	.align		4
        /*0024*/ 	.word	0xfffffffc


//--------------------- .nv.constant4             --------------------------
	.section	.nv.constant4,"a",@progbits
	.align	8
	.align		8
.nv.constant4:
        /*0000*/ 	.dword	__assertfail
	.align		8
        /*0008*/ 	.dword	__unnamed_1
	.align		8
        /*0010*/ 	.dword	__unnamed_2
	.align		8
        /*0018*/ 	.dword	_ZN39_INTERNAL_76cd826b_4_k_cu_01e0a2f0_26734cuda3std3__45__cpo5beginE
	.align		8
        /*0020*/ 	.dword	_ZN39_INTERNAL_76cd826b_4_k_cu_01e0a2f0_26734cuda3std3__45__cpo3endE
	.align		8
        /*0028*/ 	.dword	_ZN39_INTERNAL_76cd826b_4_k_cu_01e0a2f0_26734cuda3std3__45__cpo6cbeginE
	.align		8
        /*0030*/ 	.dword	_ZN39_INTERNAL_76cd826b_4_k_cu_01e0a2f0_26734cuda3std3__45__cpo4cendE
	.align		8
        /*0038*/ 	.dword	_ZN39_INTERNAL_76cd826b_4_k_cu_01e0a2f0_26734cuda3std3__441_GLOBAL__N__76cd826b_4_k_cu_01e0a2f0_26736ignoreE
	.align		8
        /*0040*/ 	.dword	_ZN39_INTERNAL_76cd826b_4_k_cu_01e0a2f0_26734cuda3std3__419piecewise_constructE
	.align		8
        /*0048*/ 	.dword	_ZN39_INTERNAL_76cd826b_4_k_cu_01e0a2f0_26734cuda3std3__48in_placeE
	.align		8
        /*0050*/ 	.dword	_ZN39_INTERNAL_76cd826b_4_k_cu_01e0a2f0_26734cuda3std6ranges3__45__cpo4swapE
	.align		8
        /*0058*/ 	.dword	_ZN39_INTERNAL_76cd826b_4_k_cu_01e0a2f0_26734cuda3std6ranges3__45__cpo9iter_moveE
	.align		8
        /*0060*/ 	.dword	_ZN39_INTERNAL_76cd826b_4_k_cu_01e0a2f0_26734cute7productE
	.align		8
        /*0068*/ 	.dword	_ZN39_INTERNAL_76cd826b_4_k_cu_01e0a2f0_26734cute1_E
	.align		8
        /*0070*/ 	.dword	$str$25
	.align		8
        /*0078*/ 	.dword	$str$26
	.align		8
        /*0080*/ 	.dword	$str$27
	.align		8
        /*0088*/ 	.dword	$str$28


//--------------------- .text._ZN7cutlass13device_kernelINS_4gemm6kernel13GemmUniversalIN4cute5tupleIJiiiiEEENS1_10collective13CollectiveMmaINS1_35MainloopSm100TmaUmmaWarpSpecializedILi3ELi2ELi2ENS5_IJNS4_1CILi1EEESB_SB_EEEEENS5_IJNSA_ILi128EEENSA_ILi256EEENSA_ILi64EEEEEENS_6half_tENS5_IJlSB_lEEESI_SJ_NS4_8TiledMMAINS4_8MMA_AtomIJNS4_20SM100_MMA_F16BF16_SSISI_SI_fLi128ELi256ELNS4_4UMMA5MajorE0ELSO_0ELNSN_7ScaleInE0ELSP_0EEEEEENS4_6LayoutISC_NS5_IJNSA_ILi0EEEST_ST_EEEEENS5_IJNS4_10UnderscoreESW_SW_EEEEENS4_13SM90_TMA_LOADENS4_14ComposedLayoutINS4_7SwizzleILi3ELi4ELi3EEENS4_18smem_ptr_flag_bitsILi16EEENSS_INS5_IJNSA_ILi8EEESG_EEENS5_IJSG_SB_EEEEEEEvNS4_8identityESZ_S19_vS1A_EENS_8epilogue10collective18CollectiveEpilogueINS1C_23Sm100TmaWarpSpecializedILi4ELi2ELi64ELb1ELb0EEEJSH_NS5_IJNSS_ISE_SB_EENSS_ISG_SB_EEEEESI_SJ_SI_SJ_NS1C_6fusion15FusionCallbacksIS1G_NS1K_13LinCombEltActINS1C_6thread4GELUESI_fSI_fLNS_15FloatRoundStyleE2EEESH_S1J_JEEENS4_5SM1004TMEM4LOAD26SM100_TMEM_LOAD_32dp32b64xESZ_S19_NS4_39AutoVectorizingCopyWithAssumedAlignmentILi128EEENS4_14SM90_TMA_STOREES19_S1X_S1X_EEEvvEEEEvNT_6ParamsE --------------------------
	.section	.text._ZN7cutlass13device_kernelINS_4gemm6kernel13GemmUniversalIN4cute5tupleIJiiiiEEENS1_10collective13CollectiveMmaINS1_35MainloopSm100TmaUmmaWarpSpecializedILi3ELi2ELi2ENS5_IJNS4_1CILi1EEESB_SB_EEEEENS5_IJNSA_ILi128EEENSA_ILi256EEENSA_ILi64EEEEEENS_6half_tENS5_IJlSB_lEEESI_SJ_NS4_8TiledMMAINS4_8MMA_AtomIJNS4_20SM100_MMA_F16BF16_SSISI_SI_fLi128ELi256ELNS4_4UMMA5MajorE0ELSO_0ELNSN_7ScaleInE0ELSP_0EEEEEENS4_6LayoutISC_NS5_IJNSA_ILi0EEEST_ST_EEEEENS5_IJNS4_10UnderscoreESW_SW_EEEEENS4_13SM90_TMA_LOADENS4_14ComposedLayoutINS4_7SwizzleILi3ELi4ELi3EEENS4_18smem_ptr_flag_bitsILi16EEENSS_INS5_IJNSA_ILi8EEESG_EEENS5_IJSG_SB_EEEEEEEvNS4_8identityESZ_S19_vS1A_EENS_8epilogue10collective18CollectiveEpilogueINS1C_23Sm100TmaWarpSpecializedILi4ELi2ELi64ELb1ELb0EEEJSH_NS5_IJNSS_ISE_SB_EENSS_ISG_SB_EEEEESI_SJ_SI_SJ_NS1C_6fusion15FusionCallbacksIS1G_NS1K_13LinCombEltActINS1C_6thread4GELUESI_fSI_fLNS_15FloatRoundStyleE2EEESH_S1J_JEEENS4_5SM1004TMEM4LOAD26SM100_TMEM_LOAD_32dp32b64xESZ_S19_NS4_39AutoVectorizingCopyWithAssumedAlignmentILi128EEENS4_14SM90_TMA_STOREES19_S1X_S1X_EEEvvEEEEvNT_6ParamsE,"ax",@progbits
	.align	128
.text._ZN7cutlass13device_kernelINS_4gemm6kernel13GemmUniversalIN4cute5tupleIJiiiiEEENS1_10collective13CollectiveMmaINS1_35MainloopSm100TmaUmmaWarpSpecializedILi3ELi2ELi2ENS5_IJNS4_1CILi1EEESB_SB_EEEEENS5_IJNSA_ILi128EEENSA_ILi256EEENSA_ILi64EEEEEENS_6half_tENS5_IJlSB_lEEESI_SJ_NS4_8TiledMMAINS4_8MMA_AtomIJNS4_20SM100_MMA_F16BF16_SSISI_SI_fLi128ELi256ELNS4_4UMMA5MajorE0ELSO_0ELNSN_7ScaleInE0ELSP_0EEEEEENS4_6LayoutISC_NS5_IJNSA_ILi0EEEST_ST_EEEEENS5_IJNS4_10UnderscoreESW_SW_EEEEENS4_13SM90_TMA_LOADENS4_14ComposedLayoutINS4_7SwizzleILi3ELi4ELi3EEENS4_18smem_ptr_flag_bitsILi16EEENSS_INS5_IJNSA_ILi8EEESG_EEENS5_IJSG_SB_EEEEEEEvNS4_8identityESZ_S19_vS1A_EENS_8epilogue10collective18CollectiveEpilogueINS1C_23Sm100TmaWarpSpecializedILi4ELi2ELi64ELb1ELb0EEEJSH_NS5_IJNSS_ISE_SB_EENSS_ISG_SB_EEEEESI_SJ_SI_SJ_NS1C_6fusion15FusionCallbacksIS1G_NS1K_13LinCombEltActINS1C_6thread4GELUESI_fSI_fLNS_15FloatRoundStyleE2EEESH_S1J_JEEENS4_5SM1004TMEM4LOAD26SM100_TMEM_LOAD_32dp32b64xESZ_S19_NS4_39AutoVectorizingCopyWithAssumedAlignmentILi128EEENS4_14SM90_TMA_STOREES19_S1X_S1X_EEEvvEEEEvNT_6ParamsE:
        .type           _ZN7cutlass13device_kernelINS_4gemm6kernel13GemmUniversalIN4cute5tupleIJiiiiEEENS1_10collective13CollectiveMmaINS1_35MainloopSm100TmaUmmaWarpSpecializedILi3ELi2ELi2ENS5_IJNS4_1CILi1EEESB_SB_EEEEENS5_IJNSA_ILi128EEENSA_ILi256EEENSA_ILi64EEEEEENS_6half_tENS5_IJlSB_lEEESI_SJ_NS4_8TiledMMAINS4_8MMA_AtomIJNS4_20SM100_MMA_F16BF16_SSISI_SI_fLi128ELi256ELNS4_4UMMA5MajorE0ELSO_0ELNSN_7ScaleInE0ELSP_0EEEEEENS4_6LayoutISC_NS5_IJNSA_ILi0EEEST_ST_EEEEENS5_IJNS4_10UnderscoreESW_SW_EEEEENS4_13SM90_TMA_LOADENS4_14ComposedLayoutINS4_7SwizzleILi3ELi4ELi3EEENS4_18smem_ptr_flag_bitsILi16EEENSS_INS5_IJNSA_ILi8EEESG_EEENS5_IJSG_SB_EEEEEEEvNS4_8identityESZ_S19_vS1A_EENS_8epilogue10collective18CollectiveEpilogueINS1C_23Sm100TmaWarpSpecializedILi4ELi2ELi64ELb1ELb0EEEJSH_NS5_IJNSS_ISE_SB_EENSS_ISG_SB_EEEEESI_SJ_SI_SJ_NS1C_6fusion15FusionCallbacksIS1G_NS1K_13LinCombEltActINS1C_6thread4GELUESI_fSI_fLNS_15FloatRoundStyleE2EEESH_S1J_JEEENS4_5SM1004TMEM4LOAD26SM100_TMEM_LOAD_32dp32b64xESZ_S19_NS4_39AutoVectorizingCopyWithAssumedAlignmentILi128EEENS4_14SM90_TMA_STOREES19_S1X_S1X_EEEvvEEEEvNT_6ParamsE,@function
        .size           _ZN7cutlass13device_kernelINS_4gemm6kernel13GemmUniversalIN4cute5tupleIJiiiiEEENS1_10collective13CollectiveMmaINS1_35MainloopSm100TmaUmmaWarpSpecializedILi3ELi2ELi2ENS5_IJNS4_1CILi1EEESB_SB_EEEEENS5_IJNSA_ILi128EEENSA_ILi256EEENSA_ILi64EEEEEENS_6half_tENS5_IJlSB_lEEESI_SJ_NS4_8TiledMMAINS4_8MMA_AtomIJNS4_20SM100_MMA_F16BF16_SSISI_SI_fLi128ELi256ELNS4_4UMMA5MajorE0ELSO_0ELNSN_7ScaleInE0ELSP_0EEEEEENS4_6LayoutISC_NS5_IJNSA_ILi0EEEST_ST_EEEEENS5_IJNS4_10UnderscoreESW_SW_EEEEENS4_13SM90_TMA_LOADENS4_14ComposedLayoutINS4_7SwizzleILi3ELi4ELi3EEENS4_18smem_ptr_flag_bitsILi16EEENSS_INS5_IJNSA_ILi8EEESG_EEENS5_IJSG_SB_EEEEEEEvNS4_8identityESZ_S19_vS1A_EENS_8epilogue10collective18CollectiveEpilogueINS1C_23Sm100TmaWarpSpecializedILi4ELi2ELi64ELb1ELb0EEEJSH_NS5_IJNSS_ISE_SB_EENSS_ISG_SB_EEEEESI_SJ_SI_SJ_NS1C_6fusion15FusionCallbacksIS1G_NS1K_13LinCombEltActINS1C_6thread4GELUESI_fSI_fLNS_15FloatRoundStyleE2EEESH_S1J_JEEENS4_5SM1004TMEM4LOAD26SM100_TMEM_LOAD_32dp32b64xESZ_S19_NS4_39AutoVectorizingCopyWithAssumedAlignmentILi128EEENS4_14SM90_TMA_STOREES19_S1X_S1X_EEEvvEEEEvNT_6ParamsE,(.L_x_151 - _ZN7cutlass13device_kernelINS_4gemm6kernel13GemmUniversalIN4cute5tupleIJiiiiEEENS1_10collective13CollectiveMmaINS1_35MainloopSm100TmaUmmaWarpSpecializedILi3ELi2ELi2ENS5_IJNS4_1CILi1EEESB_SB_EEEEENS5_IJNSA_ILi128EEENSA_ILi256EEENSA_ILi64EEEEEENS_6half_tENS5_IJlSB_lEEESI_SJ_NS4_8TiledMMAINS4_8MMA_AtomIJNS4_20SM100_MMA_F16BF16_SSISI_SI_fLi128ELi256ELNS4_4UMMA5MajorE0ELSO_0ELNSN_7ScaleInE0ELSP_0EEEEEENS4_6LayoutISC_NS5_IJNSA_ILi0EEEST_ST_EEEEENS5_IJNS4_10UnderscoreESW_SW_EEEEENS4_13SM90_TMA_LOADENS4_14ComposedLayoutINS4_7SwizzleILi3ELi4ELi3EEENS4_18smem_ptr_flag_bitsILi16EEENSS_INS5_IJNSA_ILi8EEESG_EEENS5_IJSG_SB_EEEEEEEvNS4_8identityESZ_S19_vS1A_EENS_8epilogue10collective18CollectiveEpilogueINS1C_23Sm100TmaWarpSpecializedILi4ELi2ELi64ELb1ELb0EEEJSH_NS5_IJNSS_ISE_SB_EENSS_ISG_SB_EEEEESI_SJ_SI_SJ_NS1C_6fusion15FusionCallbacksIS1G_NS1K_13LinCombEltActINS1C_6thread4GELUESI_fSI_fLNS_15FloatRoundStyleE2EEESH_S1J_JEEENS4_5SM1004TMEM4LOAD26SM100_TMEM_LOAD_32dp32b64xESZ_S19_NS4_39AutoVectorizingCopyWithAssumedAlignmentILi128EEENS4_14SM90_TMA_STOREES19_S1X_S1X_EEEvvEEEEvNT_6ParamsE)
        .other          _ZN7cutlass13device_kernelINS_4gemm6kernel13GemmUniversalIN4cute5tupleIJiiiiEEENS1_10collective13CollectiveMmaINS1_35MainloopSm100TmaUmmaWarpSpecializedILi3ELi2ELi2ENS5_IJNS4_1CILi1EEESB_SB_EEEEENS5_IJNSA_ILi128EEENSA_ILi256EEENSA_ILi64EEEEEENS_6half_tENS5_IJlSB_lEEESI_SJ_NS4_8TiledMMAINS4_8MMA_AtomIJNS4_20SM100_MMA_F16BF16_SSISI_SI_fLi128ELi256ELNS4_4UMMA5MajorE0ELSO_0ELNSN_7ScaleInE0ELSP_0EEEEEENS4_6LayoutISC_NS5_IJNSA_ILi0EEEST_ST_EEEEENS5_IJNS4_10UnderscoreESW_SW_EEEEENS4_13SM90_TMA_LOADENS4_14ComposedLayoutINS4_7SwizzleILi3ELi4ELi3EEENS4_18smem_ptr_flag_bitsILi16EEENSS_INS5_IJNSA_ILi8EEESG_EEENS5_IJSG_SB_EEEEEEEvNS4_8identityESZ_S19_vS1A_EENS_8epilogue10collective18CollectiveEpilogueINS1C_23Sm100TmaWarpSpecializedILi4ELi2ELi64ELb1ELb0EEEJSH_NS5_IJNSS_ISE_SB_EENSS_ISG_SB_EEEEESI_SJ_SI_SJ_NS1C_6fusion15FusionCallbacksIS1G_NS1K_13LinCombEltActINS1C_6thread4GELUESI_fSI_fLNS_15FloatRoundStyleE2EEESH_S1J_JEEENS4_5SM1004TMEM4LOAD26SM100_TMEM_LOAD_32dp32b64xESZ_S19_NS4_39AutoVectorizingCopyWithAssumedAlignmentILi128EEENS4_14SM90_TMA_STOREES19_S1X_S1X_EEEvvEEEEvNT_6ParamsE,@"STO_CUDA_ENTRY STV_DEFAULT"
_ZN7cutlass13device_kernelINS_4gemm6kernel13GemmUniversalIN4cute5tupleIJiiiiEEENS1_10collective13CollectiveMmaINS1_35MainloopSm100TmaUmmaWarpSpecializedILi3ELi2ELi2ENS5_IJNS4_1CILi1EEESB_SB_EEEEENS5_IJNSA_ILi128EEENSA_ILi256EEENSA_ILi64EEEEEENS_6half_tENS5_IJlSB_lEEESI_SJ_NS4_8TiledMMAINS4_8MMA_AtomIJNS4_20SM100_MMA_F16BF16_SSISI_SI_fLi128ELi256ELNS4_4UMMA5MajorE0ELSO_0ELNSN_7ScaleInE0ELSP_0EEEEEENS4_6LayoutISC_NS5_IJNSA_ILi0EEEST_ST_EEEEENS5_IJNS4_10UnderscoreESW_SW_EEEEENS4_13SM90_TMA_LOADENS4_14ComposedLayoutINS4_7SwizzleILi3ELi4ELi3EEENS4_18smem_ptr_flag_bitsILi16EEENSS_INS5_IJNSA_ILi8EEESG_EEENS5_IJSG_SB_EEEEEEEvNS4_8identityESZ_S19_vS1A_EENS_8epilogue10collective18CollectiveEpilogueINS1C_23Sm100TmaWarpSpecializedILi4ELi2ELi64ELb1ELb0EEEJSH_NS5_IJNSS_ISE_SB_EENSS_ISG_SB_EEEEESI_SJ_SI_SJ_NS1C_6fusion15FusionCallbacksIS1G_NS1K_13LinCombEltActINS1C_6thread4GELUESI_fSI_fLNS_15FloatRoundStyleE2EEESH_S1J_JEEENS4_5SM1004TMEM4LOAD26SM100_TMEM_LOAD_32dp32b64xESZ_S19_NS4_39AutoVectorizingCopyWithAssumedAlignmentILi128EEENS4_14SM90_TMA_STOREES19_S1X_S1X_EEEvvEEEEvNT_6ParamsE:
[----:B------:R-:W1:Y:S01]  /*0000*/  LDC R1, c[0x0][0x37c] ;  /* 0x0000df00ff017b82 */ /* 0x000e620000000800 */
[----:B------:R-:W2:Y:S01]  /*0010*/  S2R R197, SR_TID.X ;  /* 0x0000000000c57919 */ /* 0x000ea20000002100 */
[----:B------:R-:W3:Y:S01]  /*0020*/  LDCU.64 UR6, c[0x0][0x890] ;  /* 0x00011200ff0677ac */ /* 0x000ee20008000a00 */
[----:B------:R-:W-:Y:S02]  /*0030*/  PRMT R175, RZ, 0x7610, R175 ;  /* 0x00007610ffaf7816 */ /* 0x000fe400000000af */
[----:B------:R-:W-:Y:S01]  /*0040*/  ELECT P5, URZ, PT ;  /* 0x0000000000ff782f */ /* 0x000fe200038a0000 */
[----:B------:R-:W4:Y:S01]  /*0050*/  LDCU.64 UR38, c[0x0][0x358] ;  /* 0x00006b00ff2677ac */ /* 0x000f220008000a00 */
[----:B---3--:R-:W-:-:S04]  /*0060*/  UISETP.NE.U32.AND UP2, UPT, UR6, URZ, UPT ;  /* 0x000000ff0600728c */ /* 0x008fc8000bf45070 */
[----:B------:R-:W-:Y:S01]  /*0070*/  UISETP.NE.AND.EX UP2, UPT, UR7, URZ, UPT, UP2 ;  /* 0x000000ff0700728c */ /* 0x000fe2000bf45320 */
[----:B--2---:R-:W-:-:S05]  /*0080*/  SHF.R.U32.HI R198, RZ, 0x5, R197 ;  /* 0x00000005ffc67819 */ /* 0x004fca00000116c5 */
[----:B------:R-:W2:Y:S02]  /*0090*/  SHFL.IDX PT, R0, R198, RZ, 0x1f ;  /* 0x00001fffc6007589 */ /* 0x000ea400000e0000 */
[----:B--2---:R-:W-:Y:S01]  /*00a0*/  R2UR UR8, R0 ;  /* 0x00000000000872ca */ /* 0x004fe200000e0000 */
[----:B-1--4-:R-:W-:Y:S05]  /*00b0*/  BRA.U UP2, `(.L_x_0) ;  /* 0x00000001022c7547 */ /* 0x012fea000b800000 */
[----:B------:R-:W1:Y:S02]  /*00c0*/  LDCU.64 UR4, c[0x0][0x888] ;  /* 0x00011100ff0477ac */ /* 0x000e640008000a00 */
[----:B-1----:R-:W-:-:S04]  /*00d0*/  UISETP.NE.U32.AND UP0, UPT, UR4, URZ, UPT ;  /* 0x000000ff0400728c */ /* 0x002fc8000bf05070 */
[----:B------:R-:W-:-:S09]  /*00e0*/  UISETP.NE.AND.EX UP0, UPT, UR5, URZ, UPT, UP0 ;  /* 0x000000ff0500728c */ /* 0x000fd2000bf05300 */
[----:B------:R-:W-:Y:S05]  /*00f0*/  BRA.U !UP0, `(.L_x_1) ;  /* 0x0000000108107547 */ /* 0x000fea000b800000 */
[----:B------:R-:W1:Y:S02]  /*0100*/  LDC.64 R2, c[0x0][0x888] ;  /* 0x00022200ff027b82 */ /* 0x000e640000000a00 */
[----:B-1----:R1:W5:Y:S01]  /*0110*/  LDG.E R139, desc[UR38][R2.64] ;  /* 0x00000026028b7981 */ /* 0x002362000c1e1900 */
[----:B------:R-:W-:Y:S01]  /*0120*/  HFMA2 R175, -RZ, RZ, 0, 5.9604644775390625e-08 ;  /* 0x00000001ffaf7431 */ /* 0x000fe200000001ff */
[----:B------:R-:W-:Y:S05]  /*0130*/  BRA `(.L_x_0) ;  /* 0x00000000000c7947 */ /* 0x000fea0003800000 */
.L_x_1:
[----:B------:R-:W1:Y:S01]  /*0140*/  LDCU UR4, c[0x0][0x880] ;  /* 0x00011000ff0477ac */ /* 0x000e620008000800 */
[----:B------:R-:W-:Y:S01]  /*0150*/  HFMA2 R175, -RZ, RZ, 0, 5.9604644775390625e-08 ;  /* 0x00000001ffaf7431 */ /* 0x000fe200000001ff */
[----:B-1----:R-:W-:-:S07]  /*0160*/  MOV R139, UR4 ;  /* 0x00000004008b7c02 */ /* 0x002fce0008000f00 */
.L_x_0:
[----:B------:R-:W2:Y:S02]  /*0170*/  LDCU.64 UR4, c[0x0][0x8b0] ;  /* 0x00011600ff0477ac */ /* 0x000ea40008000a00 */
[----:B--2---:R-:W-:-:S04]  /*0180*/  UISETP.NE.U32.AND UP0, UPT, UR4, URZ, UPT ;  /* 0x000000ff0400728c */ /* 0x004fc8000bf05070 */
[----:B------:R-:W-:-:S09]  /*0190*/  UISETP.NE.AND.EX UP0, UPT, UR5, URZ, UPT, UP0 ;  /* 0x000000ff0500728c */ /* 0x000fd2000bf05300 */
[----:B------:R-:W-:Y:S05]  /*01a0*/  BRA.U UP0, `(.L_x_2) ;  /* 0x0000000100247547 */ /* 0x000fea000b800000 */
[----:B------:R-:W2:Y:S02]  /*01b0*/  LDCU.64 UR4, c[0x0][0x8a8] ;  /* 0x00011500ff0477ac */ /* 0x000ea40008000a00 */
[----:B--2---:R-:W-:-:S04]  /*01c0*/  UISETP.NE.U32.AND UP0, UPT, UR4, URZ, UPT ;  /* 0x000000ff0400728c */ /* 0x004fc8000bf05070 */
[----:B------:R-:W-:-:S09]  /*01d0*/  UISETP.NE.AND.EX UP0, UPT, UR5, URZ, UPT, UP0 ;  /* 0x000000ff0500728c */ /* 0x000fd2000bf05300 */
[----:B------:R-:W-:Y:S05]  /*01e0*/  BRA.U !UP0, `(.L_x_3) ;  /* 0x00000001080c7547 */ /* 0x000fea000b800000 */
[----:B------:R-:W2:Y:S02]  /*01f0*/  LDC.64 R128, c[0x0][0x8a8] ;  /* 0x00022a00ff807b82 */ /* 0x000ea40000000a00 */
[----:B--2---:R2:W5:Y:S01]  /*0200*/  LDG.E R128, desc[UR38][R128.64] ;  /* 0x0000002680807981 */ /* 0x004562000c1e1900 */
[----:B------:R-:W-:Y:S05]  /*0210*/  BRA `(.L_x_2) ;  /* 0x0000000000087947 */ /* 0x000fea0003800000 */
.L_x_3:
[----:B------:R-:W2:Y:S02]  /*0220*/  LDCU UR4, c[0x0][0x8a0] ;  /* 0x00011400ff0477ac */ /* 0x000ea40008000800 */
[----:B--2---:R-:W-:Y:S02]  /*0230*/  MOV R128, UR4 ;  /* 0x0000000400807c02 */ /* 0x004fe40008000f00 */
.L_x_2:
[----:B------:R-:W-:Y:S01]  /*0240*/  IMAD.U32 R0, RZ, RZ, UR8 ;  /* 0x00000008ff007e24 */ /* 0x000fe2000f8e00ff */
[----:B------:R-:W-:Y:S04]  /*0250*/  BSSY.RECONVERGENT B0, `(.L_x_4) ;  /* 0x000000c000007945 */ /* 0x000fe80003800200 */
[C---:B------:R-:W-:Y:S02]  /*0260*/  ISETP.NE.OR P1, PT, R0.reuse, 0x1, !P5 ;  /* 0x000000010000780c */ /* 0x040fe40006f25670 */
[----:B------:R-:W-:-:S11]  /*0270*/  ISETP.NE.OR P0, PT, R0, 0x3, !P5 ;  /* 0x000000030000780c */ /* 0x000fd60006f05670 */
[----:B------:R-:W-:Y:S05]  /*0280*/  @P1 BRA `(.L_x_5) ;  /* 0x0000000000201947 */ /* 0x000fea0003800000 */
[----:B------:R-:W3:Y:S02]  /*0290*/  LDCU.64 UR4, c[0x0][0x348] ;  /* 0x00006900ff0477ac */ /* 0x000ee40008000a00 */
[----:B---3--:R-:W-:Y:S02]  /*02a0*/  UIADD3 UR10, UP1, UPT, UR4, 0x80, URZ ;  /* 0x00000080040a7890 */ /* 0x008fe4000ff3e0ff */
[----:B------:R-:W-:Y:S02]  /*02b0*/  UIADD3 UR4, UP0, UPT, UR4, 0x180, URZ ;  /* 0x0000018004047890 */ /* 0x000fe4000ff1e0ff */
[----:B------:R-:W-:Y:S02]  /*02c0*/  UIADD3.X UR11, UPT, UPT, URZ, UR5, URZ, UP1, !UPT ;  /* 0x00000005ff0b7290 */ /* 0x000fe40008ffe4ff */
[----:B------:R-:W-:-:S07]  /*02d0*/  UIADD3.X UR5, UPT, UPT, URZ, UR5, URZ, UP0, !UPT ;  /* 0x00000005ff057290 */ /* 0x000fce00087fe4ff */
[----:B------:R3:W-:Y:S02]  /*02e0*/  UTMACCTL.PF [UR10] ;  /* 0x000000000a0079b9 */ /* 0x0007e40008040000 */
[----:B------:R3:W-:Y:S02]  /*02f0*/  UTMACCTL.PF [UR4] ;  /* 0x00000000040079b9 */ /* 0x0007e40008040000 */
[----:B---3--:R-:W-:Y:S01]  /*0300*/  NOP ;  /* 0x0000000000007918 */ /* 0x008fe20000000000 */
.L_x_5:
[----:B------:R-:W-:Y:S05]  /*0310*/  BSYNC.RECONVERGENT B0 ;  /* 0x0000000000007941 */ /* 0x000fea0003800200 */
.L_x_4:
[----:B------:R-:W-:Y:S04]  /*0320*/  BSSY.RECONVERGENT B0, `(.L_x_6) ;  /* 0x000000a000007945 */ /* 0x000fe80003800200 */
        /* <DEDUP_REMOVED lines=9> */
.L_x_7:
[----:B------:R-:W-:Y:S05]  /*03c0*/  BSYNC.RECONVERGENT B0 ;  /* 0x0000000000007941 */ /* 0x000fea0003800200 */
.L_x_6:
[----:B------:R-:W3:Y:S01]  /*03d0*/  LDCU.64 UR4, c[0x0][0x888] ;  /* 0x00011100ff0477ac */ /* 0x000ee20008000a00 */
[----:B------:R-:W-:Y:S02]  /*03e0*/  UISETP.EQ.U32.AND UP0, UPT, UR6, URZ, UPT ;  /* 0x000000ff0600728c */ /* 0x000fe4000bf02070 */
[----:B------:R-:W-:Y:S02]  /*03f0*/  UPLOP3.LUT UP3, UPT, UPT, UPT, UPT, 0x40, 0x4 ;  /* 0x000000000004789c */ /* 0x000fe40003f6e870 */
[----:B---3--:R-:W-:-:S04]  /*0400*/  UISETP.NE.U32.AND UP1, UPT, UR4, URZ, UPT ;  /* 0x000000ff0400728c */ /* 0x008fc8000bf25070 */
[----:B------:R-:W-:-:S04]  /*0410*/  UISETP.NE.AND.EX UP1, UPT, UR5, URZ, UPT, UP1 ;  /* 0x000000ff0500728c */ /* 0x000fc8000bf25310 */
[----:B------:R-:W-:-:S04]  /*0420*/  UISETP.EQ.OR.EX UP4, UPT, UR7, URZ, !UP1, UP0 ;  /* 0x000000ff0700728c */ /* 0x000fc8000cf82700 */
[----:B------:R-:W-:-:S05]  /*0430*/  UP2UR UR45, UPR, URZ, 0x10 ;  /* 0x00000010ff2d7883 */ /* 0x000fca0008000000 */
[----:B------:R-:W-:Y:S07]  /*0440*/  BRA.U !UP4, `(.L_x_8) ;  /* 0x000000010c147547 */ /* 0x000fee000b800000 */
[----:B------:R-:W-:Y:S01]  /*0450*/  PLOP3.LUT P1, PT, PT, PT, UP2, 0x80, 0x8 ;  /* 0x000000000008781c */ /* 0x000fe20003f2f028 */
[----:B------:R-:W-:-:S12]  /*0460*/  UPLOP3.LUT UP3, UPT, UPT, UPT, UP1, 0x40, 0x4 ;  /* 0x000000000004789c */ /* 0x000fd80003f6e810 */
[----:B-----5:R-:W-:-:S13]  /*0470*/  @!P1 FSETP.EQ.AND P0, PT, R139, RZ, PT ;  /* 0x000000ff8b00920b */ /* 0x020fda0003f02000 */
[----:B------:R-:W-:Y:S01]  /*0480*/  @!P1 VOTEU.ANY UP0, P0 ;  /* 0x0000000000ff9886 */ /* 0x000fe20000000100 */
[----:B------:R-:W-:-:S11]  /*0490*/  @!UP2 UPLOP3.LUT UP3, UPT, UPT, UPT, UP0, 0x80, 0x8 ;  /* 0x000000000008a89c */ /* 0x000fd60003f6f000 */
.L_x_8:
[----:B-1----:R-:W1:Y:S01]  /*04a0*/  SHFL.IDX PT, R2, R198, RZ, 0x1f ;  /* 0x00001fffc6027589 */ /* 0x002e6200000e0000 */
[----:B------:R-:W-:-:S04]  /*04b0*/  UISETP.NE.AND UP0, UPT, UR8, 0x2, UPT ;  /* 0x000000020800788c */ /* 0x000fc8000bf05270 */
[----:B------:R-:W-:Y:S01]  /*04c0*/  USEL UR6, URZ, 0x1, UP0 ;  /* 0x00000001ff067887 */ /* 0x000fe20008000000 */
[----:B-1----:R-:W-:-:S13]  /*04d0*/  ISETP.NE.AND P0, PT, R2, RZ, PT ;  /* 0x000000ff0200720c */ /* 0x002fda0003f05270 */
[----:B------:R-:W-:Y:S05]  /*04e0*/  @P0 BRA `(.L_x_9) ;  /* 0x0000000000400947 */ /* 0x000fea0003800000 */
[----:B------:R-:W1:Y:S01]  /*04f0*/  S2UR UR5, SR_CgaCtaId ;  /* 0x00000000000579c3 */ /* 0x000e620000008800 */
[----:B------:R-:W-:Y:S01]  /*0500*/  UMOV UR7, 0x400 ;  /* 0x0000040000077882 */ /* 0x000fe20000000000 */
[----:B------:R-:W-:Y:S01]  /*0510*/  UMOV UR4, 0x1 ;  /* 0x0000000100047882 */ /* 0x000fe20000000000 */
[----:B------:R-:W-:Y:S01]  /*0520*/  ELECT P0, URZ, PT ;  /* 0x0000000000ff782f */ /* 0x000fe20003800000 */
[----:B------:R-:W-:-:S04]  /*0530*/  UIADD3 UR10, UPT, UPT, -UR4, 0x100000, URZ ;  /* 0x00100000040a7890 */ /* 0x000fc8000fffe1ff */
[----:B------:R-:W-:Y:S02]  /*0540*/  USHF.L.U32 UR11, UR10, 0xb, URZ ;  /* 0x0000000b0a0b7899 */ /* 0x000fe400080006ff */
[----:B------:R-:W-:Y:S02]  /*0550*/  USHF.L.U32 UR10, UR10, 0x1, URZ ;  /* 0x000000010a0a7899 */ /* 0x000fe400080006ff */
[----:B-1----:R-:W-:Y:S01]  /*0560*/  ULEA UR5, UR5, UR7, 0x18 ;  /* 0x0000000705057291 */ /* 0x002fe2000f8ec0ff */
[----:B------:R-:W1:Y:S11]  /*0570*/  FENCE.VIEW.ASYNC.S ;  /* 0x00000000000073c6 */ /* 0x000e760000000000 */
[----:B-1----:R1:W3:Y:S01]  /*0580*/  SYNCS.EXCH.64 URZ, [UR5], UR10 ;  /* 0x0000000a05ff75b2 */ /* 0x0022e20008000100 */
[----:B------:R1:W4:Y:S01]  /*0590*/  SYNCS.EXCH.64 URZ, [UR5+0x18], UR10 ;  /* 0x0000180a05ff75b2 */ /* 0x0003220008000100 */
[----:B------:R1:W1:Y:S01]  /*05a0*/  SYNCS.EXCH.64 URZ, [UR5+0x8], UR10 ;  /* 0x0000080a05ff75b2 */ /* 0x0002620008000100 */
[----:B------:R1:W1:Y:S01]  /*05b0*/  SYNCS.EXCH.64 URZ, [UR5+0x20], UR10 ;  /* 0x0000200a05ff75b2 */ /* 0x0002620008000100 */
[----:B------:R1:W1:Y:S01]  /*05c0*/  SYNCS.EXCH.64 URZ, [UR5+0x10], UR10 ;  /* 0x0000100a05ff75b2 */ /* 0x0002620008000100 */
[----:B------:R1:W1:Y:S01]  /*05d0*/  SYNCS.EXCH.64 URZ, [UR5+0x28], UR10 ;  /* 0x0000280a05ff75b2 */ /* 0x0002620008000100 */
[----:B------:R-:W-:Y:S01]  /*05e0*/  NOP ;  /* 0x0000000000007918 */ /* 0x000fe20000000000 */
.L_x_9:
[----:B------:R-:W2:Y:S01]  /*05f0*/  SHFL.IDX PT, R2, R198, RZ, 0x1f ;  /* 0x00001fffc6027589 */ /* 0x000ea200000e0000 */
[----:B------:R-:W-:Y:S01]  /*0600*/  NOP ;  /* 0x0000000000007918 */ /* 0x000fe20000000000 */
[----:B--2---:R-:W-:-:S13]  /*0610*/  ISETP.NE.AND P0, PT, R2, 0x1, PT ;  /* 0x000000010200780c */ /* 0x004fda0003f05270 */
[----:B------:R-:W-:Y:S05]  /*0620*/  @P0 BRA `(.L_x_10) ;  /* 0x0000000000580947 */ /* 0x000fea0003800000 */
[----:B------:R-:W2:Y:S01]  /*0630*/  S2UR UR7, SR_CgaCtaId ;  /* 0x00000000000779c3 */ /* 0x000ea20000008800 */
[----:B------:R-:W-:Y:S01]  /*0640*/  UMOV UR9, 0x400 ;  /* 0x0000040000097882 */ /* 0x000fe20000000000 */
[----:B-1----:R-:W-:Y:S01]  /*0650*/  UMOV UR5, 0x20 ;  /* 0x0000002000057882 */ /* 0x002fe20000000000 */
[----:B------:R-:W-:Y:S01]  /*0660*/  UMOV UR4, 0x80 ;  /* 0x0000008000047882 */ /* 0x000fe20000000000 */
[----:B------:R-:W-:-:S04]  /*0670*/  UIADD3 UR10, UPT, UPT, -UR5, 0x100000, URZ ;  /* 0x00100000050a7890 */ /* 0x000fc8000fffe1ff */
[----:B------:R-:W-:Y:S02]  /*0680*/  USHF.L.U32 UR11, UR10, 0xb, URZ ;  /* 0x0000000b0a0b7899 */ /* 0x000fe400080006ff */
[----:B------:R-:W-:Y:S02]  /*0690*/  USHF.L.U32 UR10, UR10, 0x1, URZ ;  /* 0x000000010a0a7899 */ /* 0x000fe400080006ff */
[----:B------:R-:W-:-:S04]  /*06a0*/  UIADD3 UR4, UPT, UPT, -UR4, 0x100000, URZ ;  /* 0x0010000004047890 */ /* 0x000fc8000fffe1ff */
[----:B------:R-:W-:Y:S02]  /*06b0*/  USHF.L.U32 UR5, UR4, 0xb, URZ ;  /* 0x0000000b04057899 */ /* 0x000fe400080006ff */
[----:B------:R-:W-:Y:S01]  /*06c0*/  USHF.L.U32 UR4, UR4, 0x1, URZ ;  /* 0x0000000104047899 */ /* 0x000fe200080006ff */
[----:B------:R-:W-:Y:S01]  /*06d0*/  ELECT P0, URZ, PT ;  /* 0x0000000000ff782f */ /* 0x000fe20003800000 */
[----:B--2---:R-:W-:Y:S01]  /*06e0*/  ULEA UR7, UR7, UR9, 0x18 ;  /* 0x0000000907077291 */ /* 0x004fe2000f8ec0ff */
[----:B------:R-:W1:Y:S11]  /*06f0*/  FENCE.VIEW.ASYNC.S ;  /* 0x00000000000073c6 */ /* 0x000e760000000000 */
[----:B-1----:R2:W1:Y:S01]  /*0700*/  SYNCS.EXCH.64 URZ, [UR7+0x30], UR10 ;  /* 0x0000300a07ff75b2 */ /* 0x0024620008000100 */
[----:B------:R2:W1:Y:S01]  /*0710*/  SYNCS.EXCH.64 URZ, [UR7+0x50], UR4 ;  /* 0x0000500407ff75b2 */ /* 0x0004620008000100 */
[----:B------:R2:W1:Y:S01]  /*0720*/  SYNCS.EXCH.64 URZ, [UR7+0x38], UR10 ;  /* 0x0000380a07ff75b2 */ /* 0x0004620008000100 */
[----:B------:R2:W1:Y:S01]  /*0730*/  SYNCS.EXCH.64 URZ, [UR7+0x58], UR4 ;  /* 0x0000580407ff75b2 */ /* 0x0004620008000100 */
[----:B------:R2:W1:Y:S01]  /*0740*/  SYNCS.EXCH.64 URZ, [UR7+0x40], UR10 ;  /* 0x0000400a07ff75b2 */ /* 0x0004620008000100 */
[----:B------:R2:W1:Y:S01]  /*0750*/  SYNCS.EXCH.64 URZ, [UR7+0x60], UR4 ;  /* 0x0000600407ff75b2 */ /* 0x0004620008000100 */
[----:B------:R2:W1:Y:S01]  /*0760*/  SYNCS.EXCH.64 URZ, [UR7+0x48], UR10 ;  /* 0x0000480a07ff75b2 */ /* 0x0004620008000100 */
[----:B------:R2:W1:Y:S02]  /*0770*/  SYNCS.EXCH.64 URZ, [UR7+0x68], UR4 ;  /* 0x0000680407ff75b2 */ /* 0x0004640008000100 */
[----:B--2---:R-:W-:Y:S01]  /*0780*/  NOP ;  /* 0x0000000000007918 */ /* 0x004fe20000000000 */
.L_x_10:
[----:B------:R-:W2:Y:S01]  /*0790*/  SHFL.IDX PT, R2, R198, RZ, 0x1f ;  /* 0x00001fffc6027589 */ /* 0x000ea200000e0000 */
[----:B------:R-:W-:Y:S01]  /*07a0*/  NOP ;  /* 0x0000000000007918 */ /* 0x000fe20000000000 */
[----:B--2---:R-:W-:-:S13]  /*07b0*/  ISETP.NE.AND P0, PT, R2, 0x3, PT ;  /* 0x000000030200780c */ /* 0x004fda0003f05270 */
[----:B------:R-:W-:Y:S05]  /*07c0*/  @P0 BRA `(.L_x_11) ;  /* 0x0000000000300947 */ /* 0x000fea0003800000 */
[----:B-1----:R-:W1:Y:S01]  /*07d0*/  S2UR UR5, SR_CgaCtaId ;  /* 0x00000000000579c3 */ /* 0x002e620000008800 */
        /* <DEDUP_REMOVED lines=8> */
[----:B-1----:R2:W1:Y:S01]  /*0860*/  SYNCS.EXCH.64 URZ, [UR5+0x70], UR10 ;  /* 0x0000700a05ff75b2 */ /* 0x0024620008000100 */
[----:B------:R2:W1:Y:S02]  /*0870*/  SYNCS.EXCH.64 URZ, [UR5+0x78], UR10 ;  /* 0x0000780a05ff75b2 */ /* 0x0004640008000100 */
[----:B--2---:R-:W-:Y:S01]  /*0880*/  NOP ;  /* 0x0000000000007918 */ /* 0x004fe20000000000 */
.L_x_11:
[----:B------:R-:W2:Y:S01]  /*0890*/  SHFL.IDX PT, R2, R198, RZ, 0x1f ;  /* 0x00001fffc6027589 */ /* 0x000ea200000e0000 */
[----:B------:R-:W-:Y:S01]  /*08a0*/  NOP ;  /* 0x0000000000007918 */ /* 0x000fe20000000000 */
[----:B--2---:R-:W-:-:S13]  /*08b0*/  ISETP.NE.AND P0, PT, R2, 0x4, PT ;  /* 0x000000040200780c */ /* 0x004fda0003f05270 */
[----:B------:R-:W-:Y:S05]  /*08c0*/  @P0 BRA `(.L_x_12) ;  /* 0x00000000004c0947 */ /* 0x000fea0003800000 */
[----:B-1----:R-:W1:Y:S01]  /*08d0*/  S2UR UR5, SR_CgaCtaId ;  /* 0x00000000000579c3 */ /* 0x002e620000008800 */
[----:B------:R-:W-:Y:S01]  /*08e0*/  UMOV UR9, 0xe0 ;  /* 0x000000e000097882 */ /* 0x000fe20000000000 */
[----:B------:R-:W-:Y:S01]  /*08f0*/  UMOV UR7, 0x400 ;  /* 0x0000040000077882 */ /* 0x000fe20000000000 */
[----:B------:R-:W-:Y:S01]  /*0900*/  USEL UR9, UR9, 0x100, UP3 ;  /* 0x0000010009097887 */ /* 0x000fe20009800000 */
[----:B------:R-:W-:Y:S01]  /*0910*/  UMOV UR4, 0x1 ;  /* 0x0000000100047882 */ /* 0x000fe20000000000 */
[----:B------:R-:W-:Y:S01]  /*0920*/  ELECT P0, URZ, PT ;  /* 0x0000000000ff782f */ /* 0x000fe20003800000 */
[----:B------:R-:W-:-:S04]  /*0930*/  UIADD3 UR10, UPT, UPT, -UR4, 0x100000, URZ ;  /* 0x00100000040a7890 */ /* 0x000fc8000fffe1ff */
[----:B------:R-:W-:Y:S02]  /*0940*/  USHF.L.U32 UR11, UR10, 0xb, URZ ;  /* 0x0000000b0a0b7899 */ /* 0x000fe400080006ff */
[----:B------:R-:W-:Y:S02]  /*0950*/  USHF.L.U32 UR10, UR10, 0x1, URZ ;  /* 0x000000010a0a7899 */ /* 0x000fe400080006ff */
[----:B------:R-:W-:-:S04]  /*0960*/  UIADD3 UR12, UPT, UPT, -UR9, 0x100000, URZ ;  /* 0x00100000090c7890 */ /* 0x000fc8000fffe1ff */
[----:B------:R-:W-:Y:S02]  /*0970*/  USHF.L.U32 UR13, UR12, 0xb, URZ ;  /* 0x0000000b0c0d7899 */ /* 0x000fe400080006ff */
[----:B------:R-:W-:Y:S02]  /*0980*/  USHF.L.U32 UR12, UR12, 0x1, URZ ;  /* 0x000000010c0c7899 */ /* 0x000fe400080006ff */
[----:B-1----:R-:W-:Y:S01]  /*0990*/  ULEA UR5, UR5, UR7, 0x18 ;  /* 0x0000000705057291 */ /* 0x002fe2000f8ec0ff */
[----:B------:R-:W1:Y:S11]  /*09a0*/  FENCE.VIEW.ASYNC.S ;  /* 0x00000000000073c6 */ /* 0x000e760000000000 */
[----:B-1----:R2:W1:Y:S01]  /*09b0*/  SYNCS.EXCH.64 URZ, [UR5+0x80], UR10 ;  /* 0x0000800a05ff75b2 */ /* 0x0024620008000100 */
[----:B------:R2:W1:Y:S01]  /*09c0*/  SYNCS.EXCH.64 URZ, [UR5+0x90], UR12 ;  /* 0x0000900c05ff75b2 */ /* 0x0004620008000100 */
[----:B------:R2:W1:Y:S01]  /*09d0*/  SYNCS.EXCH.64 URZ, [UR5+0x88], UR10 ;  /* 0x0000880a05ff75b2 */ /* 0x0004620008000100 */
[----:B------:R2:W1:Y:S02]  /*09e0*/  SYNCS.EXCH.64 URZ, [UR5+0x98], UR12 ;  /* 0x0000980c05ff75b2 */ /* 0x0004640008000100 */
[----:B--2---:R-:W-:Y:S01]  /*09f0*/  NOP ;  /* 0x0000000000007918 */ /* 0x004fe20000000000 */
.L_x_12:
        /* <DEDUP_REMOVED lines=20> */
[----:B------:R2:W1:Y:S02]  /*0b40*/  SYNCS.EXCH.64 URZ, [UR7+0xb8], UR4 ;  /* 0x0000b80407ff75b2 */ /* 0x0004640008000100 */
[----:B--2---:R-:W-:Y:S01]  /*0b50*/  NOP ;  /* 0x0000000000007918 */ /* 0x004fe20000000000 */
.L_x_13:
        /* <DEDUP_REMOVED lines=18> */
.L_x_14:
[----:B-1----:R-:W1:Y:S01]  /*0c80*/  S2UR UR5, SR_CTAID.X ;  /* 0x00000000000579c3 */ /* 0x002e620000002500 */
[----:B------:R-:W-:-:S05]  /*0c90*/  CS2R.32 R174, SR_CgaSize ;  /* 0x0000000000ae7805 */ /* 0x000fca0000008a00 */
[----:B------:R-:W-:-:S05]  /*0ca0*/  IMAD R174, R174, -0xa0, RZ ;  /* 0xffffff60aeae7824 */ /* 0x000fca00078e02ff */
[----:B------:R-:W-:-:S14]  /*0cb0*/  R2UR UR9, R174 ;  /* 0x00000000ae0972ca */ /* 0x000fdc00000e0000 */
[----:B------:R-:W2:Y:S01]  /*0cc0*/  LDCU UR9, c[0x0][UR9+0x2b0] ;  /* 0x00005600090977ac */ /* 0x000ea20008000800 */
[----:B------:R-:W-:Y:S01]  /*0cd0*/  NOP ;  /* 0x0000000000007918 */ /* 0x000fe20000000000 */
[----:B------:R-:W-:-:S05]  /*0ce0*/  CS2R.32 R174, SR_CgaSize ;  /* 0x0000000000ae7805 */ /* 0x000fca0000008a00 */
[----:B------:R-:W-:-:S05]  /*0cf0*/  IMAD R174, R174, -0xa0, RZ ;  /* 0xffffff60aeae7824 */ /* 0x000fca00078e02ff */
[----:B------:R-:W-:-:S14]  /*0d00*/  R2UR UR7, R174 ;  /* 0x00000000ae0772ca */ /* 0x000fdc00000e0000 */
[----:B------:R-:W3:Y:S01]  /*0d10*/  LDCU UR7, c[0x0][UR7+0x2b4] ;  /* 0x00005680070777ac */ /* 0x000ee20008000800 */
[----:B------:R-:W4:Y:S08]  /*0d20*/  S2UR UR4, SR_CTAID.Y ;  /* 0x00000000000479c3 */ /* 0x000f300000002600 */
[----:B------:R-:W3:Y:S01]  /*0d30*/  LDC R9, c[0x0][0xb24] ;  /* 0x0002c900ff097b82 */ /* 0x000ee20000000800 */
[----:B-1----:R-:W-:-:S02]  /*0d40*/  I2FP.F32.U32 R5, UR5 ;  /* 0x0000000500057c45 */ /* 0x002fc40008201000 */
[----:B------:R-:W-:-:S05]  /*0d50*/  CS2R.32 R3, SR_CgaSize ;  /* 0x0000000000037805 */ /* 0x000fca0000008a00 */
[----:B------:R-:W-:-:S06]  /*0d60*/  IMAD R3, R3, -0xa0, RZ ;  /* 0xffffff6003037824 */ /* 0x000fcc00078e02ff */
[----:B------:R-:W1:Y:S01]  /*0d70*/  LDC R3, c[0x0][R3+0x2a0] ;  /* 0x0000a80003037b82 */ /* 0x000e620000000800 */
[----:B------:R-:W-:Y:S01]  /*0d80*/  MOV R19, UR5 ;  /* 0x0000000500137c02 */ /* 0x000fe20008000f00 */
[----:B--2---:R-:W-:Y:S01]  /*0d90*/  FMUL R5, R5, UR9 ;  /* 0x0000000905057c20 */ /* 0x004fe20008400000 */
[----:B----4-:R-:W-:Y:S02]  /*0da0*/  I2FP.F32.U32 R4, UR4 ;  /* 0x0000000400047c45 */ /* 0x010fe40008201000 */
[----:B------:R-:W-:-:S05]  /*0db0*/  CS2R.32 R2, SR_CgaSize ;  /* 0x0000000000027805 */ /* 0x000fca0000008a00 */
[----:B------:R-:W-:-:S06]  /*0dc0*/  IMAD R2, R2, -0xa0, RZ ;  /* 0xffffff6002027824 */ /* 0x000fcc00078e02ff */
[----:B------:R-:W2:Y:S01]  /*0dd0*/  LDC R2, c[0x0][R2+0x2a4] ;  /* 0x0000a90002027b82 */ /* 0x000ea20000000800 */
[----:B------:R-:W4:Y:S01]  /*0de0*/  F2I.U32.TRUNC.NTZ R174, R5 ;  /* 0x0000000500ae7305 */ /* 0x000f22000020f000 */
[----:B------:R-:W-:Y:S01]  /*0df0*/  MOV R18, UR4 ;  /* 0x0000000400127c02 */ /* 0x000fe20008000f00 */
[----:B---3--:R-:W-:-:S05]  /*0e00*/  FMUL R4, R4, UR7 ;  /* 0x0000000704047c20 */ /* 0x008fca0008400000 */
[----:B------:R-:W-:Y:S01]  /*0e10*/  BAR.SYNC.DEFER_BLOCKING 0x0 ;  /* 0x0000000000007b1d */ /* 0x000fe20000010000 */
[----:B------:R-:W-:-:S05]  /*0e20*/  ISETP.GE.AND P0, PT, R9, 0x1, PT ;  /* 0x000000010900780c */ /* 0x000fca0003f06270 */
[----:B------:R-:W3:Y:S02]  /*0e30*/  F2I.U32.TRUNC.NTZ R173, R4 ;  /* 0x0000000400ad7305 */ /* 0x000ee4000020f000 */
[----:B------:R-:W2:Y:S01]  /*0e40*/  S2UR UR36, SR_CTAID.Z ;  /* 0x00000000002479c3 */ /* 0x000ea20000002700 */
[----:B----4-:R-:W-:-:S05]  /*0e50*/  IADD3 R174, PT, PT, -R174, RZ, RZ ;  /* 0x000000ffaeae7210 */ /* 0x010fca0007ffe1ff */
[----:B-1----:R-:W-:Y:S01]  /*0e60*/  IMAD R174, R3, R174, UR5 ;  /* 0x0000000503ae7e24 */ /* 0x002fe2000f8e02ae */
[----:B---3--:R-:W-:-:S05]  /*0e70*/  IADD3 R173, PT, PT, -R173, RZ, RZ ;  /* 0x000000ffadad7210 */ /* 0x008fca0007ffe1ff */
[----:B--2---:R-:W-:Y:S01]  /*0e80*/  IMAD R173, R2, R173, UR4 ;  /* 0x0000000402ad7e24 */ /* 0x004fe2000f8e02ad */
[----:B------:R-:W-:Y:S06]  /*0e90*/  @!P0 BRA `(.L_x_15) ;  /* 0x0000000000b88947 */ /* 0x000fec0003800000 */
[----:B------:R-:W1:Y:S01]  /*0ea0*/  LDC.64 R4, c[0x0][0xb18] ;  /* 0x0002c600ff047b82 */ /* 0x000e620000000a00 */
[----:B------:R-:W-:-:S07]  /*0eb0*/  ISETP.NE.AND P0, PT, R9, 0x1, PT ;  /* 0x000000010900780c */ /* 0x000fce0003f05270 */
[----:B------:R-:W2:Y:S08]  /*0ec0*/  LDC R10, c[0x0][0xb0c] ;  /* 0x0002c300ff0a7b82 */ /* 0x000eb00000000800 */
[----:B------:R-:W3:Y:S08]  /*0ed0*/  LDC R11, c[0x0][0x370] ;  /* 0x0000dc00ff0b7b82 */ /* 0x000ef00000000800 */
[----:B------:R-:W4:Y:S01]  /*0ee0*/  LDC R12, c[0x0][0x374] ;  /* 0x0000dd00ff0c7b82 */ /* 0x000f220000000800 */
[----:B-1----:R-:W-:-:S07]  /*0ef0*/  ISETP.NE.AND P1, PT, R4, 0x1, PT ;  /* 0x000000010400780c */ /* 0x002fce0003f25270 */
[----:B------:R-:W3:Y:S01]  /*0f00*/  LDC.64 R6, c[0x0][0xb10] ;  /* 0x0002c400ff067b82 */ /* 0x000ee20000000a00 */
[----:B--2---:R-:W-:-:S07]  /*0f10*/  ISETP.NE.AND P2, PT, R10, 0x1, PT ;  /* 0x000000010a00780c */ /* 0x004fce0003f45270 */
[----:B------:R-:W1:Y:S08]  /*0f20*/  LDC R8, c[0x0][0xb20] ;  /* 0x0002c800ff087b82 */ /* 0x000e700000000800 */
[----:B------:R-:W2:Y:S01]  /*0f30*/  LDC.64 R2, c[0x0][0xb28] ;  /* 0x0002ca00ff027b82 */ /* 0x000ea20000000a00 */
[----:B----4-:R-:W-:-:S04]  /*0f40*/  IMAD.HI.U32 R13, R12, R5, RZ ;  /* 0x000000050c0d7227 */ /* 0x010fc800078e00ff */
[----:B------:R-:W-:-:S04]  /*0f50*/  IMAD.HI.U32 R5, R18, R5, RZ ;  /* 0x0000000512057227 */ /* 0x000fc800078e00ff */
[----:B---3--:R-:W-:-:S04]  /*0f60*/  IMAD.HI.U32 R14, R11, R6, RZ ;  /* 0x000000060b0e7227 */ /* 0x008fc800078e00ff */
[C---:B------:R-:W-:Y:S01]  /*0f70*/  IMAD.HI.U32 R16, R19.reuse, R6, RZ ;  /* 0x0000000613107227 */ /* 0x040fe200078e00ff */
[-C--:B------:R-:W-:Y:S02]  /*0f80*/  @P2 SHF.R.U32.HI R11, RZ, R7.reuse, R14 ;  /* 0x00000007ff0b2219 */ /* 0x080fe4000001160e */
[-C--:B-1----:R-:W-:Y:S02]  /*0f90*/  @P1 SHF.R.U32.HI R12, RZ, R8.reuse, R13 ;  /* 0x00000008ff0c1219 */ /* 0x082fe4000001160d */
[----:B------:R-:W-:Y:S02]  /*0fa0*/  SHF.R.U32.HI R5, RZ, R8, R5 ;  /* 0x00000008ff057219 */ /* 0x000fe40000011605 */
[----:B------:R-:W-:Y:S02]  /*0fb0*/  SHF.R.U32.HI R16, RZ, R7, R16 ;  /* 0x00000007ff107219 */ /* 0x000fe40000011610 */
[----:B------:R-:W-:Y:S01]  /*0fc0*/  SEL R5, R18, R5, !P1 ;  /* 0x0000000512057207 */ /* 0x000fe20004800000 */
[----:B--2---:R-:W-:Y:S01]  /*0fd0*/  IMAD.HI.U32 R14, R12, R2, RZ ;  /* 0x000000020c0e7227 */ /* 0x004fe200078e00ff */
[----:B------:R-:W-:-:S02]  /*0fe0*/  SEL R7, R19, R16, !P2 ;  /* 0x0000001013077207 */ /* 0x000fc40005000000 */
[----:B------:R-:W-:Y:S01]  /*0ff0*/  IADD3 R13, PT, PT, -R5, RZ, RZ ;  /* 0x000000ff050d7210 */ /* 0x000fe20007ffe1ff */
[----:B------:R-:W-:Y:S01]  /*1000*/  IMAD.HI.U32 R6, R11, R2, RZ ;  /* 0x000000020b067227 */ /* 0x000fe200078e00ff */
[----:B------:R-:W-:-:S03]  /*1010*/  @P0 SHF.R.U32.HI R12, RZ, R3, R14 ;  /* 0x00000003ff0c0219 */ /* 0x000fc6000001160e */
[----:B------:R-:W-:Y:S01]  /*1020*/  IMAD R13, R4, R13, R18 ;  /* 0x0000000d040d7224 */ /* 0x000fe200078e0212 */
[----:B------:R-:W-:Y:S01]  /*1030*/  @P0 SHF.R.U32.HI R11, RZ, R3, R6 ;  /* 0x00000003ff0b0219 */ /* 0x000fe20000011606 */
[----:B------:R-:W-:-:S04]  /*1040*/  IMAD R12, R12, R9, RZ ;  /* 0x000000090c0c7224 */ /* 0x000fc800078e02ff */
[----:B------:R-:W-:Y:S01]  /*1050*/  IMAD R6, R11, R9, RZ ;  /* 0x000000090b067224 */ /* 0x000fe200078e02ff */
[----:B------:R-:W-:-:S04]  /*1060*/  ISETP.GE.AND P1, PT, R5, R12, PT ;  /* 0x0000000c0500720c */ /* 0x000fc80003f26270 */
[----:B------:R-:W-:Y:S01]  /*1070*/  ISETP.GE.OR P1, PT, R7, R6, P1 ;  /* 0x000000060700720c */ /* 0x000fe20000f26670 */
[----:B------:R-:W-:-:S05]  /*1080*/  IMAD.HI.U32 R6, R5, R2, RZ ;  /* 0x0000000205067227 */ /* 0x000fca00078e00ff */
[----:B------:R-:W-:-:S04]  /*1090*/  SHF.R.U32.HI R6, RZ, R3, R6 ;  /* 0x00000003ff067219 */ /* 0x000fc80000011606 */
[----:B------:R-:W-:-:S03]  /*10a0*/  SEL R6, R5, R6, !P0 ;  /* 0x0000000605067207 */ /* 0x000fc60004000000 */
[----:B------:R-:W-:Y:S01]  /*10b0*/  @!P1 IMAD.HI.U32 R8, R7, R2, RZ ;  /* 0x0000000207089227 */ /* 0x000fe200078e00ff */
[----:B------:R-:W-:-:S04]  /*10c0*/  IADD3 R2, PT, PT, -R6, RZ, RZ ;  /* 0x000000ff06027210 */ /* 0x000fc80007ffe1ff */
[----:B------:R-:W-:Y:S01]  /*10d0*/  @!P1 SHF.R.U32.HI R8, RZ, R3, R8 ;  /* 0x00000003ff089219 */ /* 0x000fe20000011608 */
[----:B------:R-:W-:-:S03]  /*10e0*/  IMAD R2, R9, R2, R5 ;  /* 0x0000000209027224 */ /* 0x000fc600078e0205 */
[----:B------:R-:W-:-:S05]  /*10f0*/  @!P1 SEL R3, R7, R8, !P0 ;  /* 0x0000000807039207 */ /* 0x000fca0004000000 */
[--C-:B------:R-:W-:Y:S02]  /*1100*/  @!P1 IMAD.IADD R6, R6, 0x1, -R3.reuse ;  /* 0x0000000106069824 */ /* 0x100fe400078e0a03 */
[----:B------:R-:W-:Y:S01]  /*1110*/  @!P1 IMAD R3, R2, R11, R3 ;  /* 0x0000000b02039224 */ /* 0x000fe200078e0203 */
[----:B------:R-:W-:Y:S01]  /*1120*/  IADD3 R2, PT, PT, -R7, RZ, RZ ;  /* 0x000000ff07027210 */ /* 0x000fe20007ffe1ff */
[----:B------:R-:W-:Y:S02]  /*1130*/  @!P1 IMAD R5, R6, R9, R7 ;  /* 0x0000000906059224 */ /* 0x000fe400078e0207 */
[----:B------:R-:W-:Y:S02]  /*1140*/  @!P1 IMAD.MOV.U32 R7, RZ, RZ, R3 ;  /* 0x000000ffff079224 */ /* 0x000fe400078e0003 */
[----:B------:R-:W-:Y:S02]  /*1150*/  IMAD R2, R10, R2, R19 ;  /* 0x000000020a027224 */ /* 0x000fe400078e0213 */
[----:B------:R-:W-:-:S02]  /*1160*/  IMAD R18, R5, R4, R13 ;  /* 0x0000000405127224 */ /* 0x000fc400078e020d */
[----:B------:R-:W-:Y:S02]  /*1170*/  IMAD R19, R7, R10, R2 ;  /* 0x0000000a07137224 */ /* 0x000fe400078e0202 */
.L_x_15:
[----:B------:R-:W1:Y:S01]  /*1180*/  LDCU UR4, c[0x0][0xb30] ;  /* 0x00016600ff0477ac */ /* 0x000e620008000800 */
[----:B------:R-:W2:Y:S08]  /*1190*/  S2UR UR37, SR_CgaCtaId ;  /* 0x00000000002579c3 */ /* 0x000eb00000008800 */
[----:B------:R-:W3:Y:S01]  /*11a0*/  LDC R122, c[0x0][0xb24] ;  /* 0x0002c900ff7a7b82 */ /* 0x000ee20000000800 */
[----:B-1----:R-:W-:-:S09]  /*11b0*/  UISETP.NE.AND UP0, UPT, UR4, 0x1, UPT ;  /* 0x000000010400788c */ /* 0x002fd2000bf05270 */
[----:B--2---:R-:W-:Y:S05]  /*11c0*/  BRA.U UP0, `(.L_x_16) ;  /* 0x0000000100407547 */ /* 0x004fea000b800000 */
[----:B------:R-:W1:Y:S08]  /*11d0*/  LDC.64 R4, c[0x0][0xb10] ;  /* 0x0002c400ff047b82 */ /* 0x000e700000000a00 */
[----:B------:R-:W2:Y:S08]  /*11e0*/  LDC.64 R2, c[0x0][0xb18] ;  /* 0x0002c600ff027b82 */ /* 0x000eb00000000a00 */
[----:B------:R-:W4:Y:S08]  /*11f0*/  LDC R6, c[0x0][0xb20] ;  /* 0x0002c800ff067b82 */ /* 0x000f300000000800 */
[----:B------:R-:W3:Y:S01]  /*1200*/  LDC R8, c[0x0][0xb0c] ;  /* 0x0002c300ff087b82 */ /* 0x000ee20000000800 */
[----:B-1----:R-:W-:-:S05]  /*1210*/  IMAD.HI.U32 R4, R19, R4, RZ ;  /* 0x0000000413047227 */ /* 0x002fca00078e00ff */
[----:B------:R-:W-:Y:S01]  /*1220*/  SHF.R.U32.HI R4, RZ, R5, R4 ;  /* 0x00000005ff047219 */ /* 0x000fe20000011604 */
[----:B--2---:R-:W-:Y:S01]  /*1230*/  IMAD.HI.U32 R3, R18, R3, RZ ;  /* 0x0000000312037227 */ /* 0x004fe200078e00ff */
[----:B------:R-:W-:-:S04]  /*1240*/  ISETP.NE.AND P0, PT, R2, 0x1, PT ;  /* 0x000000010200780c */ /* 0x000fc80003f05270 */
[----:B----4-:R-:W-:-:S04]  /*1250*/  SHF.R.U32.HI R3, RZ, R6, R3 ;  /* 0x00000006ff037219 */ /* 0x010fc80000011603 */
[----:B------:R-:W-:Y:S02]  /*1260*/  SEL R3, R18, R3, !P0 ;  /* 0x0000000312037207 */ /* 0x000fe40004000000 */
[----:B---3--:R-:W-:-:S04]  /*1270*/  ISETP.NE.AND P1, PT, R8, 0x1, PT ;  /* 0x000000010800780c */ /* 0x008fc80003f25270 */
[----:B------:R-:W-:-:S05]  /*1280*/  SEL R4, R19, R4, !P1 ;  /* 0x0000000413047207 */ /* 0x000fca0004800000 */
[----:B------:R-:W-:Y:S02]  /*1290*/  IMAD.IADD R5, R3, 0x1, -R4 ;  /* 0x0000000103057824 */ /* 0x000fe400078e0a04 */
[----:B------:R-:W-:Y:S02]  /*12a0*/  IMAD.IADD R3, R4, 0x1, -R3 ;  /* 0x0000000104037824 */ /* 0x000fe400078e0a03 */
[----:B------:R-:W-:Y:S02]  /*12b0*/  IMAD R19, R5, R8, R19 ;  /* 0x0000000805137224 */ /* 0x000fe400078e0213 */
[----:B------:R-:W-:-:S07]  /*12c0*/  IMAD R18, R3, R2, R18 ;  /* 0x0000000203127224 */ /* 0x000fce00078e0212 */
.L_x_16:
[----:B------:R-:W-:Y:S01]  /*12d0*/  BAR.SYNC.DEFER_BLOCKING 0x0 ;  /* 0x0000000000007b1d */ /* 0x000fe20000010000 */
[----:B------:R-:W-:Y:S01]  /*12e0*/  UISETP.NE.AND UP0, UPT, UR8, 0x2, UPT ;  /* 0x000000020800788c */ /* 0x000fe2000bf05270 */
[----:B------:R-:W-:Y:S02]  /*12f0*/  ISETP.NE.OR P5, PT, R0, 0x2, !P5 ;  /* 0x000000020000780c */ /* 0x000fe40006fa5670 */
[----:B------:R-:W-:-:S06]  /*1300*/  LOP3.LUT R2, R197, 0x1f, RZ, 0xc0, !PT ;  /* 0x0000001fc5027812 */ /* 0x000fcc00078ec0ff */
[----:B------:R-:W-:Y:S05]  /*1310*/  BRA.U UP0, `(.L_x_17) ;  /* 0x0000001100347547 */ /* 0x000fea000b800000 */
[----:B------:R-:W1:Y:S01]  /*1320*/  LDCU UR13, c[0x0][0x38c] ;  /* 0x00007180ff0d77ac */ /* 0x000e620008000800 */
[----:B------:R-:W2:Y:S01]  /*1330*/  LDC R9, c[0x0][0x370] ;  /* 0x0000dc00ff097b82 */ /* 0x000ea20000000800 */
[----:B------:R-:W-:Y:S01]  /*1340*/  HFMA2 R14, -RZ, RZ, 0, 0 ;  /* 0x00000000ff0e7431 */ /* 0x000fe200000001ff */
[----:B------:R-:W-:Y:S01]  /*1350*/  ISETP.EQ.OR P4, PT, R2, RZ, P5 ;  /* 0x000000ff0200720c */ /* 0x000fe20002f82670 */
[----:B------:R-:W-:Y:S01]  /*1360*/  IMAD.MOV.U32 R15, RZ, RZ, 0x1 ;  /* 0x00000001ff0f7424 */ /* 0x000fe200078e00ff */
[----:B------:R-:W-:Y:S01]  /*1370*/  CS2R R12, SRZ ;  /* 0x00000000000c7805 */ /* 0x000fe2000001ff00 */
[----:B------:R-:W-:Y:S01]  /*1380*/  IMAD.MOV.U32 R10, RZ, RZ, 0x1 ;  /* 0x00000001ff0a7424 */ /* 0x000fe200078e00ff */
[----:B------:R-:W4:Y:S02]  /*1390*/  LDCU.64 UR22, c[0x0][0x348] ;  /* 0x00006900ff1677ac */ /* 0x000f240008000a00 */
[----:B------:R-:W2:Y:S01]  /*13a0*/  LDC R0, c[0x0][0x374] ;  /* 0x0000dd00ff007b82 */ /* 0x000ea20000000800 */
[----:B------:R-:W-:Y:S01]  /*13b0*/  UMOV UR6, URZ ;  /* 0x000000ff00067c82 */ /* 0x000fe20008000000 */
[----:B-1----:R-:W-:-:S04]  /*13c0*/  UIADD3 UR5, UPT, UPT, UR13, 0x3f, URZ ;  /* 0x0000003f0d057890 */ /* 0x002fc8000fffe0ff */
[----:B------:R-:W-:-:S04]  /*13d0*/  USHF.R.S32.HI UR4, URZ, 0x1f, UR5 ;  /* 0x0000001fff047899 */ /* 0x000fc80008011405 */
[----:B------:R-:W-:-:S04]  /*13e0*/  ULEA.HI UR4, UR4, UR5, URZ, 0x6 ;  /* 0x0000000504047291 */ /* 0x000fc8000f8f30ff */
[----:B------:R-:W-:Y:S02]  /*13f0*/  USHF.R.S32.HI UR15, URZ, 0x6, UR4 ;  /* 0x00000006ff0f7899 */ /* 0x000fe40008011404 */
[----:B------:R-:W-:Y:S02]  /*1400*/  UIADD3 UR4, UPT, UPT, UR13, -0x1, URZ ;  /* 0xffffffff0d047890 */ /* 0x000fe4000fffe0ff */
[----:B------:R-:W-:Y:S02]  /*1410*/  UISETP.LT.U32.AND UP0, UPT, UR15, 0x3, UPT ;  /* 0x000000030f00788c */ /* 0x000fe4000bf01070 */
[----:B------:R-:W-:Y:S02]  /*1420*/  UISETP.GE.U32.AND UP1, UPT, UR4, -0x7f, UPT ;  /* 0xffffff810400788c */ /* 0x000fe4000bf26070 */
[----:B------:R-:W-:Y:S02]  /*1430*/  USEL UR14, UR15, 0x3, UP0 ;  /* 0x000000030f0e7887 */ /* 0x000fe40008000000 */
[----:B------:R-:W-:-:S02]  /*1440*/  UIADD3 UR13, UPT, UPT, UR13, 0x7e, URZ ;  /* 0x0000007e0d0d7890 */ /* 0x000fc4000fffe0ff */
[----:B------:R-:W-:Y:S02]  /*1450*/  UIADD3 UR5, UPT, UPT, UR14, -0x1, URZ ;  /* 0xffffffff0e057890 */ /* 0x000fe4000fffe0ff */
[----:B------:R-:W-:-:S03]  /*1460*/  UIADD3 UR7, UPT, UPT, UR15, -UR14, URZ ;  /* 0x8000000e0f077290 */ /* 0x000fc6000fffe0ff */
[----:B------:R-:W-:-:S04]  /*1470*/  @UP1 UIADD3 UR5, UPT, UPT, UR14, URZ, URZ ;  /* 0x000000ff0e051290 */ /* 0x000fc8000fffe0ff */
[----:B----4-:R-:W-:-:S12]  /*1480*/  UIADD3 UR5, UPT, UPT, UR5, 0x1, URZ ;  /* 0x0000000105057890 */ /* 0x010fd8000fffe0ff */
.L_x_35:
[----:B------:R-:W-:Y:S01]  /*1490*/  UISETP.NE.AND UP0, UPT, UR37, URZ, UPT ;  /* 0x000000ff2500728c */ /* 0x000fe2000bf05270 */
[----:B------:R-:W1:Y:S08]  /*14a0*/  S2UR UR37, SR_CgaCtaId ;  /* 0x00000000002579c3 */ /* 0x000e700000008800 */
[----:B------:R-:W-:Y:S05]  /*14b0*/  BRA.U UP0, `(.L_x_18) ;  /* 0x0000000100347547 */ /* 0x000fea000b800000 */
[----:B------:R-:W4:Y:S01]  /*14c0*/  S2R R2, SR_CgaCtaId ;  /* 0x0000000000027919 */ /* 0x000f220000008800 */
[----:B------:R-:W-:-:S04]  /*14d0*/  MOV R3, 0x400 ;  /* 0x0000040000037802 */ /* 0x000fc80000000f00 */
[----:B----4-:R-:W-:Y:S02]  /*14e0*/  LEA R3, R2, R3, 0x18 ;  /* 0x0000000302037211 */ /* 0x010fe400078ec0ff */
[----:B------:R-:W-:-:S03]  /*14f0*/  SHF.L.U32 R2, R10, 0x1f, RZ ;  /* 0x0000001f0a027819 */ /* 0x000fc600000006ff */
[----:B------:R-:W-:-:S04]  /*1500*/  IMAD R3, R12, 0x8, R3 ;  /* 0x000000080c037824 */ /* 0x000fc800078e0203 */
[----:B------:R-:W4:Y:S02]  /*1510*/  SYNCS.PHASECHK.TRANS64.TRYWAIT P0, [R3+URZ+0xd0], R2 ;  /* 0x0000d002030075a7 */ /* 0x000f2400080011ff */
[----:B----4-:R-:W-:Y:S05]  /*1520*/  @!P0 BRA `(.L_x_19) ;  /* 0x000000c0005c8947 */ /* 0x010fea0003800000 */
.L_x_112:
[----:B------:R-:W-:Y:S01]  /*1530*/  VIADD R12, R12, 0x1 ;  /* 0x000000010c0c7836 */ /* 0x000fe20000000000 */
[----:B------:R4:W-:Y:S04]  /*1540*/  SYNCS.ARRIVE.TRANS64.A1T0 RZ, [R3+URZ+0xc0], RZ ;  /* 0x0000c0ff03ff79a7 */ /* 0x0009e800081000ff */
[----:B------:R-:W-:-:S04]  /*1550*/  ISETP.NE.AND P0, PT, R12, 0x2, PT ;  /* 0x000000020c00780c */ /* 0x000fc80003f05270 */
[----:B------:R-:W-:Y:S02]  /*1560*/  SEL R12, R12, RZ, P0 ;  /* 0x000000ff0c0c7207 */ /* 0x000fe40000000000 */
[----:B----4-:R-:W-:-:S04]  /*1570*/  SEL R3, RZ, 0x1, P0 ;  /* 0x00000001ff037807 */ /* 0x010fc80000000000 */
[----:B------:R-:W-:-:S07]  /*1580*/  LOP3.LUT R10, R10, R3, RZ, 0x3c, !PT ;  /* 0x000000030a0a7212 */ /* 0x000fce00078e3cff */
.L_x_18:
[----:B------:R-:W-:Y:S01]  /*1590*/  UMOV UR4, 0x400 ;  /* 0x0000040000047882 */ /* 0x000fe20000000000 */
[----:B------:R-:W-:Y:S01]  /*15a0*/  SHF.L.U32 R2, R15, 0x1f, RZ ;  /* 0x0000001f0f027819 */ /* 0x000fe200000006ff */
[----:B-1----:R-:W-:Y:S01]  /*15b0*/  ULEA UR4, UR37, UR4, 0x18 ;  /* 0x0000000425047291 */ /* 0x002fe2000f8ec0ff */
[----:B------:R-:W-:Y:S01]  /*15c0*/  R2UR UR35, R19 ;  /* 0x00000000132372ca */ /* 0x000fe200000e0000 */
[----:B------:R-:W-:Y:S01]  /*15d0*/  UISETP.GE.U32.AND UP0, UPT, UR13, 0x7f, UPT ;  /* 0x0000007f0d00788c */ /* 0x000fe2000bf06070 */
[----:B------:R-:W-:Y:S01]  /*15e0*/  R2UR UR11, R18 ;  /* 0x00000000120b72ca */ /* 0x000fe200000e0000 */
[----:B------:R-:W-:Y:S01]  /*15f0*/  ULEA UR8, UR6, UR4, 0x3 ;  /* 0x0000000406087291 */ /* 0x000fe2000f8e18ff */
[----:B------:R-:W-:-:S08]  /*1600*/  UMOV UR24, URZ ;  /* 0x000000ff00187c82 */ /* 0x000fd00008000000 */
[----:B------:R1:W4:Y:S01]  /*1610*/  SYNCS.PHASECHK.TRANS64.TRYWAIT P0, [UR8+0x18], R2 ;  /* 0x00001802ff0075a7 */ /* 0x0003220008001108 */
[----:B------:R-:W-:Y:S02]  /*1620*/  USHF.L.U32 UR35, UR35, 0x7, URZ ;  /* 0x0000000723237899 */ /* 0x000fe400080006ff */
[----:B------:R-:W-:Y:S01]  /*1630*/  USHF.L.U32 UR11, UR11, 0x8, URZ ;  /* 0x000000080b0b7899 */ /* 0x000fe200080006ff */
[----:B------:R-:W-:Y:S11]  /*1640*/  BRA.U !UP0, `(.L_x_20) ;  /* 0x0000000108a87547 */ /* 0x000ff6000b800000 */
[----:B------:R-:W-:Y:S01]  /*1650*/  UMOV UR16, URZ ;  /* 0x000000ff00107c82 */ /* 0x000fe20008000000 */
[----:B------:R-:W-:-:S05]  /*1660*/  UMOV UR17, UR6 ;  /* 0x0000000600117c82 */ /* 0x000fca0008000000 */
.L_x_25:
[----:B-1----:R-:W-:Y:S01]  /*1670*/  ULEA UR33, UR17, UR4, 0x3 ;  /* 0x0000000411217291 */ /* 0x002fe2000f8e18ff */
[----:B----4-:R-:W-:Y:S01]  /*1680*/  @!P5 MOV R3, 0xc000 ;  /* 0x0000c0000003d802 */ /* 0x010fe20000000f00 */
[----:B----4-:R-:W-:Y:S10]  /*1690*/  @P0 BRA `(.L_x_21) ;  /* 0x00000000000c0947 */ /* 0x010ff40003800000 */
[----:B------:R-:W-:-:S04]  /*16a0*/  SHF.L.U32 R5, R15, 0x1f, RZ ;  /* 0x0000001f0f057819 */ /* 0x000fc800000006ff */
[----:B------:R-:W4:Y:S02]  /*16b0*/  SYNCS.PHASECHK.TRANS64.TRYWAIT P0, [UR33+0x18], R5 ;  /* 0x00001805ff0075a7 */ /* 0x000f240008001121 */
[----:B----4-:R-:W-:Y:S05]  /*16c0*/  @!P0 BRA `(.L_x_22) ;  /* 0x000000c000088947 */ /* 0x010fea0003800000 */
.L_x_21:
[----:B------:R4:W-:Y:S01]  /*16d0*/  @!P5 SYNCS.ARRIVE.TRANS64 RZ, [UR33], R3 ;  /* 0x00000003ffffd9a7 */ /* 0x0009e20008000021 */
[----:B------:R-:W-:Y:S04]  /*16e0*/  BSSY.RECONVERGENT B0, `(.L_x_23) ;  /* 0x0000003000007945 */ /* 0x000fe80003800200 */
[----:B------:R-:W-:Y:S05]  /*16f0*/  @P4 BRA `(.L_x_24) ;  /* 0x0000000000044947 */ /* 0x000fea0003800000 */
[----:B------:R-:W-:Y:S05]  /*1700*/  BPT.TRAP 0x1 ;  /* 0x000000040000795c */ /* 0x000fea0000300000 */
.L_x_24:
[----:B------:R-:W-:Y:S05]  /*1710*/  BSYNC.RECONVERGENT B0 ;  /* 0x0000000000007941 */ /* 0x000fea0003800200 */
.L_x_23:
[----:B------:R-:W-:Y:S02]  /*1720*/  UIADD3 UR6, UPT, UPT, UR17, 0x1, URZ ;  /* 0x0000000111067890 */ /* 0x000fe4000fffe0ff */
[----:B------:R-:W-:Y:S02]  /*1730*/  ULEA UR32, UR17, UR4, 0xe ;  /* 0x0000000411207291 */ /* 0x000fe4000f8e70ff */
[----:B------:R-:W-:Y:S02]  /*1740*/  UISETP.NE.AND UP0, UPT, UR6, 0x3, UPT ;  /* 0x000000030600788c */ /* 0x000fe4000bf05270 */
[----:B------:R-:W-:Y:S02]  /*1750*/  UIADD3 UR26, UP1, UPT, UR22, 0x80, URZ ;  /* 0x00000080161a7890 */ /* 0x000fe4000ff3e0ff */
[----:B------:R-:W-:Y:S02]  /*1760*/  USEL UR9, URZ, 0x1, UP0 ;  /* 0x00000001ff097887 */ /* 0x000fe40008000000 */
[----:B------:R-:W-:-:S02]  /*1770*/  USEL UR6, UR6, URZ, UP0 ;  /* 0x000000ff06067287 */ /* 0x000fc40008000000 */
[----:B------:R-:W-:Y:S02]  /*1780*/  UIADD3 UR20, UP0, UPT, UR22, 0x180, URZ ;  /* 0x0000018016147890 */ /* 0x000fe4000ff1e0ff */
[----:B------:R-:W-:Y:S01]  /*1790*/  ULEA UR8, UR6, UR4, 0x3 ;  /* 0x0000000406087291 */ /* 0x000fe2000f8e18ff */
[----:B------:R-:W-:Y:S01]  /*17a0*/  LOP3.LUT R15, R15, UR9, RZ, 0x3c, !PT ;  /* 0x000000090f0f7c12 */ /* 0x000fe2000f8e3cff */
[----:B------:R-:W-:Y:S02]  /*17b0*/  USHF.L.U32 UR34, UR16, 0x6, URZ ;  /* 0x0000000610227899 */ /* 0x000fe400080006ff */
[----:B------:R-:W-:Y:S01]  /*17c0*/  UIADD3.X UR27, UPT, UPT, URZ, UR23, URZ, UP1, !UPT ;  /* 0x00000017ff1b7290 */ /* 0x000fe20008ffe4ff */
[----:B-1----:R-:W-:Y:S01]  /*17d0*/  SHF.L.U32 R2, R15, 0x1f, RZ ;  /* 0x0000001f0f027819 */ /* 0x002fe200000006ff */
[----:B------:R-:W-:Y:S02]  /*17e0*/  UIADD3 UR32, UPT, UPT, UR32, 0x10800, URZ ;  /* 0x0001080020207890 */ /* 0x000fe4000fffe0ff */
[----:B------:R-:W-:Y:S01]  /*17f0*/  UIADD3.X UR21, UPT, UPT, URZ, UR23, URZ, UP0, !UPT ;  /* 0x00000017ff157290 */ /* 0x000fe200087fe4ff */
[----:B------:R1:W1:Y:S01]  /*1800*/  SYNCS.PHASECHK.TRANS64.TRYWAIT P0, [UR8+0x18], R2 ;  /* 0x00001802ff0075a7 */ /* 0x0002620008001108 */
[----:B------:R-:W-:Y:S01]  /*1810*/  ULEA UR8, UR17, UR4, 0xf ;  /* 0x0000000411087291 */ /* 0x000fe2000f8e78ff */
[----:B------:R-:W-:Y:S01]  /*1820*/  UMOV UR18, 0x0 ;  /* 0x0000000000127882 */ /* 0x000fe20000000000 */
[----:B------:R-:W-:-:S02]  /*1830*/  UMOV UR19, 0x10000000 ;  /* 0x1000000000137882 */ /* 0x000fc40000000000 */
[----:B------:R-:W-:Y:S01]  /*1840*/  UIADD3 UR8, UPT, UPT, UR8, 0x1c800, URZ ;  /* 0x0001c80008087890 */ /* 0x000fe2000fffe0ff */
[----:B------:R1:W-:Y:S01]  /*1850*/  UTMALDG.3D [UR32], [UR26], desc[UR18] ;  /* 0x000012201a0075b4 */ /* 0x0003e20008011000 */
[----:B------:R-:W-:Y:S01]  /*1860*/  UMOV UR12, UR36 ;  /* 0x00000024000c7c82 */ /* 0x000fe20008000000 */
[----:B------:R-:W-:Y:S01]  /*1870*/  UMOV UR9, UR33 ;  /* 0x0000002100097c82 */ /* 0x000fe20008000000 */
[----:B------:R-:W-:Y:S01]  /*1880*/  UMOV UR10, UR34 ;  /* 0x00000022000a7c82 */ /* 0x000fe20008000000 */
[----:B------:R-:W-:Y:S01]  /*1890*/  UIADD3 UR16, UPT, UPT, UR16, 0x1, URZ ;  /* 0x0000000110107890 */ /* 0x000fe2000fffe0ff */
[----:B------:R-:W-:Y:S01]  /*18a0*/  UMOV UR24, UR5 ;  /* 0x0000000500187c82 */ /* 0x000fe20008000000 */
[----:B------:R-:W-:Y:S02]  /*18b0*/  UMOV UR17, UR6 ;  /* 0x0000000600117c82 */ /* 0x000fe40008000000 */
[----:B------:R1:W-:Y:S01]  /*18c0*/  UTMALDG.3D [UR8], [UR20], desc[UR18] ;  /* 0x00001208140075b4 */ /* 0x0003e20008011000 */
[----:B------:R-:W-:-:S09]  /*18d0*/  UISETP.NE.AND UP0, UPT, UR16, UR5, UPT ;  /* 0x000000051000728c */ /* 0x000fd2000bf05270 */
[----:B------:R-:W-:Y:S05]  /*18e0*/  BRA.U UP0, `(.L_x_25) ;  /* 0xfffffffd00607547 */ /* 0x000fea000b83ffff */
.L_x_20:
[----:B-1--4-:R-:W-:Y:S01]  /*18f0*/  PLOP3.LUT P0, PT, PT, PT, UP3, 0x80, 0x8 ;  /* 0x000000000008781c */ /* 0x012fe20003f0f038 */
[----:B------:R-:W-:Y:S01]  /*1900*/  ULEA UR8, UR6, UR4, 0x3 ;  /* 0x0000000406087291 */ /* 0x000fe2000f8e18ff */
[----:B------:R-:W-:Y:S01]  /*1910*/  SHF.L.U32 R2, R15, 0x1f, RZ ;  /* 0x0000001f0f027819 */ /* 0x000fe200000006ff */
[----:B------:R-:W-:-:S10]  /*1920*/  UISETP.GT.AND UP0, UPT, UR15, UR14, UPT ;  /* 0x0000000e0f00728c */ /* 0x000fd4000bf04270 */
[----:B------:R-:W-:Y:S01]  /*1930*/  @!P0 SYNCS.ARRIVE.TRANS64.A1T0 RZ, [UR4+0x78], RZ ;  /* 0x000078ffffff89a7 */ /* 0x000fe20008100004 */
[----:B------:R1:W4:Y:S01]  /*1940*/  SYNCS.PHASECHK.TRANS64.TRYWAIT P0, [UR8+0x18], R2 ;  /* 0x00001802ff0075a7 */ /* 0x0003220008001108 */
[----:B------:R-:W-:Y:S05]  /*1950*/  BRA.U !UP0, `(.L_x_26) ;  /* 0x0000000108ac7547 */ /* 0x000fea000b800000 */
[----:B------:R-:W-:Y:S01]  /*1960*/  UIADD3 UR21, UPT, UPT, UR7, UR24, URZ ;  /* 0x0000001807157290 */ /* 0x000fe2000fffe0ff */
[----:B------:R-:W-:-:S11]  /*1970*/  UMOV UR25, UR6 ;  /* 0x0000000600197c82 */ /* 0x000fd60008000000 */
.L_x_31:
[----:B-1----:R-:W-:Y:S01]  /*1980*/  ULEA UR17, UR25, UR4, 0x3 ;  /* 0x0000000419117291 */ /* 0x002fe2000f8e18ff */
[----:B----4-:R-:W-:Y:S01]  /*1990*/  @!P5 MOV R3, 0xc000 ;  /* 0x0000c0000003d802 */ /* 0x010fe20000000f00 */
[----:B----4-:R-:W-:Y:S10]  /*19a0*/  @P0 BRA `(.L_x_27) ;  /* 0x00000000000c0947 */ /* 0x010ff40003800000 */
[----:B------:R-:W-:-:S04]  /*19b0*/  SHF.L.U32 R5, R15, 0x1f, RZ ;  /* 0x0000001f0f057819 */ /* 0x000fc800000006ff */
[----:B------:R-:W4:Y:S02]  /*19c0*/  SYNCS.PHASECHK.TRANS64.TRYWAIT P0, [UR17+0x18], R5 ;  /* 0x00001805ff0075a7 */ /* 0x000f240008001111 */
[----:B----4-:R-:W-:Y:S05]  /*19d0*/  @!P0 BRA `(.L_x_28) ;  /* 0x000000bc005c8947 */ /* 0x010fea0003800000 */
.L_x_27:
[----:B------:R4:W-:Y:S01]  /*19e0*/  @!P5 SYNCS.ARRIVE.TRANS64 RZ, [UR17], R3 ;  /* 0x00000003ffffd9a7 */ /* 0x0009e20008000011 */
[----:B------:R-:W-:Y:S04]  /*19f0*/  BSSY.RECONVERGENT B0, `(.L_x_29) ;  /* 0x0000003000007945 */ /* 0x000fe80003800200 */
[----:B------:R-:W-:Y:S05]  /*1a00*/  @P4 BRA `(.L_x_30) ;  /* 0x0000000000044947 */ /* 0x000fea0003800000 */
[----:B------:R-:W-:Y:S05]  /*1a10*/  BPT.TRAP 0x1 ;  /* 0x000000040000795c */ /* 0x000fea0000300000 */
.L_x_30:
[----:B------:R-:W-:Y:S05]  /*1a20*/  BSYNC.RECONVERGENT B0 ;  /* 0x0000000000007941 */ /* 0x000fea0003800200 */
.L_x_29:
        /* <DEDUP_REMOVED lines=10> */
[----:B------:R-:W-:Y:S01]  /*1ad0*/  UIADD3 UR16, UPT, UPT, UR16, 0x10800, URZ ;  /* 0x0001080010107890 */ /* 0x000fe2000fffe0ff */
[----:B-1----:R-:W-:Y:S01]  /*1ae0*/  SHF.L.U32 R2, R15, 0x1f, RZ ;  /* 0x0000001f0f027819 */ /* 0x002fe200000006ff */
[----:B------:R-:W-:Y:S02]  /*1af0*/  UIADD3.X UR31, UPT, UPT, URZ, UR23, URZ, UP1, !UPT ;  /* 0x00000017ff1f7290 */ /* 0x000fe40008ffe4ff */
[----:B------:R-:W-:Y:S01]  /*1b00*/  UIADD3.X UR29, UPT, UPT, URZ, UR23, URZ, UP0, !UPT ;  /* 0x00000017ff1d7290 */ /* 0x000fe200087fe4ff */
[----:B------:R1:W1:Y:S01]  /*1b10*/  SYNCS.PHASECHK.TRANS64.TRYWAIT P0, [UR8+0x18], R2 ;  /* 0x00001802ff0075a7 */ /* 0x0002620008001108 */
[----:B------:R-:W-:Y:S01]  /*1b20*/  ULEA UR8, UR25, UR4, 0xf ;  /* 0x0000000419087291 */ /* 0x000fe2000f8e78ff */
[----:B------:R-:W-:Y:S01]  /*1b30*/  UMOV UR26, 0x0 ;  /* 0x00000000001a7882 */ /* 0x000fe20000000000 */
[----:B------:R-:W-:-:S02]  /*1b40*/  UMOV UR27, 0x10000000 ;  /* 0x10000000001b7882 */ /* 0x000fc40000000000 */
[----:B------:R-:W-:Y:S01]  /*1b50*/  UIADD3 UR8, UPT, UPT, UR8, 0x1c800, URZ ;  /* 0x0001c80008087890 */ /* 0x000fe2000fffe0ff */
[----:B------:R-:W-:Y:S01]  /*1b60*/  UMOV UR19, UR35 ;  /* 0x0000002300137c82 */ /* 0x000fe20008000000 */
[----:B------:R-:W-:Y:S01]  /*1b70*/  UMOV UR20, UR36 ;  /* 0x0000002400147c82 */ /* 0x000fe20008000000 */
[----:B------:R-:W-:Y:S01]  /*1b80*/  UMOV UR12, UR36 ;  /* 0x00000024000c7c82 */ /* 0x000fe20008000000 */
[----:B------:R-:W-:Y:S01]  /*1b90*/  UMOV UR9, UR17 ;  /* 0x0000001100097c82 */ /* 0x000fe20008000000 */
[----:B------:R-:W-:Y:S01]  /*1ba0*/  UMOV UR10, UR18 ;  /* 0x00000012000a7c82 */ /* 0x000fe20008000000 */
[----:B------:R1:W-:Y:S01]  /*1bb0*/  UTMALDG.3D [UR16], [UR30], desc[UR26] ;  /* 0x00001a101e0075b4 */ /* 0x0003e20008011000 */
[----:B------:R-:W-:Y:S01]  /*1bc0*/  UIADD3 UR24, UPT, UPT, UR24, 0x1, URZ ;  /* 0x0000000118187890 */ /* 0x000fe2000fffe0ff */
[----:B------:R-:W-:-:S03]  /*1bd0*/  UMOV UR25, UR6 ;  /* 0x0000000600197c82 */ /* 0x000fc60008000000 */
[----:B------:R-:W-:Y:S01]  /*1be0*/  UISETP.NE.AND UP0, UPT, UR24, UR21, UPT ;  /* 0x000000151800728c */ /* 0x000fe2000bf05270 */
[----:B------:R1:W-:Y:S08]  /*1bf0*/  UTMALDG.3D [UR8], [UR28], desc[UR26] ;  /* 0x00001a081c0075b4 */ /* 0x0003f00008011000 */
[----:B------:R-:W-:Y:S05]  /*1c00*/  BRA.U UP0, `(.L_x_31) ;  /* 0xfffffffd005c7547 */ /* 0x000fea000b83ffff */
.L_x_26:
[C---:B-1----:R-:W-:Y:S01]  /*1c10*/  LEA R2, R14.reuse, UR4, 0x3 ;  /* 0x000000040e027c11 */ /* 0x042fe2000f8e18ff */
[----:B------:R-:W-:Y:S01]  /*1c20*/  NOP ;  /* 0x0000000000007918 */ /* 0x000fe20000000000 */
[----:B----4-:R-:W-:Y:S02]  /*1c30*/  SHF.L.U32 R3, R13, 0x1f, RZ ;  /* 0x0000001f0d037819 */ /* 0x010fe400000006ff */
[----:B------:R-:W-:Y:S02]  /*1c40*/  LEA R4, R14, UR4, 0x4 ;  /* 0x000000040e047c11 */ /* 0x000fe4000f8e20ff */
[----:B------:R-:W1:Y:S02]  /*1c50*/  SYNCS.PHASECHK.TRANS64.TRYWAIT P0, [R2+URZ+0x80], R3 ;  /* 0x00008003020075a7 */ /* 0x000e6400080011ff */
[----:B-1----:R-:W-:Y:S05]  /*1c60*/  @!P0 BRA `(.L_x_32) ;  /* 0x000000b800d08947 */ /* 0x002fea0003800000 */
.L_x_115:
[----:B------:R-:W4:Y:S01]  /*1c70*/  LDS.128 R4, [R4+0xf0] ;  /* 0x0000f00004047984 */ /* 0x000f220000000c00 */
[----:B---3--:R-:W-:Y:S01]  /*1c80*/  ISETP.GE.AND P0, PT, R122, 0x1, PT ;  /* 0x000000017a00780c */ /* 0x008fe20003f06270 */
[----:B-1----:R-:W-:Y:S01]  /*1c90*/  VIADD R2, R2, 0x90 ;  /* 0x0000009002027836 */ /* 0x002fe20000000000 */
[----:B------:R-:W-:Y:S01]  /*1ca0*/  @!PT LDS RZ, [RZ] ;  /* 0x00000000fffff984 */ /* 0x000fe20000000800 */
[----:B------:R-:W-:Y:S01]  /*1cb0*/  @!PT LDS RZ, [RZ] ;  /* 0x00000000fffff984 */ /* 0x000fe20000000800 */
[----:B------:R-:W-:Y:S01]  /*1cc0*/  @!PT LDS RZ, [RZ] ;  /* 0x00000000fffff984 */ /* 0x000fe20000000800 */
[----:B------:R-:W-:Y:S01]  /*1cd0*/  @!PT LDS RZ, [RZ] ;  /* 0x00000000fffff984 */ /* 0x000fe20000000800 */
[----:B------:R1:W-:Y:S06]  /*1ce0*/  MEMBAR.ALL.CTA ;  /* 0x0000000000007992 */ /* 0x0003ec0000008000 */
[----:B-1----:R-:W1:Y:S01]  /*1cf0*/  FENCE.VIEW.ASYNC.S ;  /* 0x00000000000073c6 */ /* 0x002e620000000000 */
[----:B------:R-:W-:-:S04]  /*1d00*/  PRMT R2, RZ, 0x654, R2 ;  /* 0x00000654ff027816 */ /* 0x000fc80000000002 */
[----:B-1----:R1:W-:Y:S01]  /*1d10*/  SYNCS.ARRIVE.TRANS64.RED.A1T0 RZ, [R2+URZ], RZ ;  /* 0x000000ff02ff79a7 */ /* 0x0023e200081004ff */
[----:B----4-:R-:W-:-:S13]  /*1d20*/  LOP3.LUT P2, RZ, R6, 0x1, RZ, 0xc0, !PT ;  /* 0x0000000106ff7812 */ /* 0x010fda000784c0ff */
[----:B------:R-:W-:Y:S01]  /*1d30*/  @P2 SHF.R.U32.HI R3, RZ, 0x10, R5 ;  /* 0x00000010ff032819 */ /* 0x000fe20000011605 */
[----:B------:R-:W-:Y:S01]  /*1d40*/  VOTEU.ANY UP0, P2 ;  /* 0x0000000000ff7886 */ /* 0x000fe20001000100 */
[----:B------:R-:W-:Y:S02]  /*1d50*/  @P2 MOV R11, R4 ;  /* 0x00000004000b2202 */ /* 0x000fe40000000f00 */
[----:B------:R-:W-:Y:S02]  /*1d60*/  @P2 R2UR.BROADCAST UR8, R3 ;  /* 0x00000000030822ca */ /* 0x000fe400008e0000 */
[----:B------:R-:W-:-:S11]  /*1d70*/  @P2 LOP3.LUT R8, R5, 0xffff, RZ, 0xc0, !PT ;  /* 0x0000ffff05082812 */ /* 0x000fd600078ec0ff */
[----:B------:R-:W-:Y:S01]  /*1d80*/  @UP0 UMOV UR36, UR8 ;  /* 0x0000000800240c82 */ /* 0x000fe20008000000 */
[----:B-1----:R-:W-:Y:S05]  /*1d90*/  @!P0 BRA `(.L_x_33) ;  /* 0x0000000000b88947 */ /* 0x002fea0003800000 */
[----:B------:R-:W2:Y:S01]  /*1da0*/  LDC.64 R4, c[0x0][0xb18] ;  /* 0x0002c600ff047b82 */ /* 0x000ea20000000a00 */
[----:B------:R-:W-:-:S07]  /*1db0*/  ISETP.NE.AND P3, PT, R122, 0x1, PT ;  /* 0x000000017a00780c */ /* 0x000fce0003f65270 */
[----:B------:R-:W1:Y:S08]  /*1dc0*/  LDC.64 R6, c[0x0][0xb10] ;  /* 0x0002c400ff067b82 */ /* 0x000e700000000a00 */
[----:B------:R-:W3:Y:S08]  /*1dd0*/  LDC R16, c[0x0][0xb20] ;  /* 0x0002c800ff107b82 */ /* 0x000ef00000000800 */
[----:B------:R-:W4:Y:S01]  /*1de0*/  LDC R18, c[0x0][0xb0c] ;  /* 0x0002c300ff127b82 */ /* 0x000f220000000800 */
[----:B--2---:R-:W-:Y:S01]  /*1df0*/  IMAD.HI.U32 R17, R0, R5, RZ ;  /* 0x0000000500117227 */ /* 0x004fe200078e00ff */
[----:B------:R-:W-:-:S03]  /*1e00*/  ISETP.NE.AND P0, PT, R4, 0x1, PT ;  /* 0x000000010400780c */ /* 0x000fc60003f05270 */
[----:B------:R-:W-:-:S03]  /*1e10*/  IMAD.HI.U32 R5, R8, R5, RZ ;  /* 0x0000000508057227 */ /* 0x000fc600078e00ff */
[----:B------:R-:W2:Y:S01]  /*1e20*/  LDC.64 R2, c[0x0][0xb28] ;  /* 0x0002ca00ff027b82 */ /* 0x000ea20000000a00 */
[----:B-1----:R-:W-:-:S04]  /*1e30*/  IMAD.HI.U32 R20, R9, R6, RZ ;  /* 0x0000000609147227 */ /* 0x002fc800078e00ff */
[----:B------:R-:W-:Y:S01]  /*1e40*/  IMAD.HI.U32 R22, R11, R6, RZ ;  /* 0x000000060b167227 */ /* 0x000fe200078e00ff */
[----:B------:R-:W-:Y:S02]  /*1e50*/  SHF.R.U32.HI R20, RZ, R7, R20 ;  /* 0x00000007ff147219 */ /* 0x000fe40000011614 */
[-C--:B---3--:R-:W-:Y:S02]  /*1e60*/  SHF.R.U32.HI R17, RZ, R16.reuse, R17 ;  /* 0x00000010ff117219 */ /* 0x088fe40000011611 */
[----:B------:R-:W-:Y:S02]  /*1e70*/  SHF.R.U32.HI R5, RZ, R16, R5 ;  /* 0x00000010ff057219 */ /* 0x000fe40000011605 */
[----:B------:R-:W-:Y:S02]  /*1e80*/  SEL R17, R0, R17, !P0 ;  /* 0x0000001100117207 */ /* 0x000fe40004000000 */
[----:B------:R-:W-:Y:S02]  /*1e90*/  SHF.R.U32.HI R22, RZ, R7, R22 ;  /* 0x00000007ff167219 */ /* 0x000fe40000011616 */
[----:B----4-:R-:W-:-:S02]  /*1ea0*/  ISETP.NE.AND P1, PT, R18, 0x1, PT ;  /* 0x000000011200780c */ /* 0x010fc40003f25270 */
[----:B------:R-:W-:Y:S02]  /*1eb0*/  SEL R5, R8, R5, !P0 ;  /* 0x0000000508057207 */ /* 0x000fe40004000000 */
[----:B------:R-:W-:Y:S02]  /*1ec0*/  SEL R19, R9, R20, !P1 ;  /* 0x0000001409137207 */ /* 0x000fe40004800000 */
[----:B------:R-:W-:Y:S01]  /*1ed0*/  SEL R7, R11, R22, !P1 ;  /* 0x000000160b077207 */ /* 0x000fe20004800000 */
[----:B--2---:R-:W-:-:S04]  /*1ee0*/  IMAD.HI.U32 R20, R17, R2, RZ ;  /* 0x0000000211147227 */ /* 0x004fc800078e00ff */
[----:B------:R-:W-:Y:S01]  /*1ef0*/  IMAD.HI.U32 R6, R19, R2, RZ ;  /* 0x0000000213067227 */ /* 0x000fe200078e00ff */
[----:B------:R-:W-:-:S04]  /*1f00*/  @P3 SHF.R.U32.HI R17, RZ, R3, R20 ;  /* 0x00000003ff113219 */ /* 0x000fc80000011614 */
[----:B------:R-:W-:Y:S01]  /*1f10*/  @P3 SHF.R.U32.HI R19, RZ, R3, R6 ;  /* 0x00000003ff133219 */ /* 0x000fe20000011606 */
[----:B------:R-:W-:-:S04]  /*1f20*/  IMAD R17, R122, R17, RZ ;  /* 0x000000117a117224 */ /* 0x000fc800078e02ff */
[----:B------:R-:W-:Y:S01]  /*1f30*/  IMAD R6, R122, R19, RZ ;  /* 0x000000137a067224 */ /* 0x000fe200078e02ff */
[C---:B------:R-:W-:Y:S02]  /*1f40*/  ISETP.GE.AND P0, PT, R5.reuse, R17, PT ;  /* 0x000000110500720c */ /* 0x040fe40003f06270 */
[----:B------:R-:W-:Y:S02]  /*1f50*/  IADD3 R17, PT, PT, -R5, RZ, RZ ;  /* 0x000000ff05117210 */ /* 0x000fe40007ffe1ff */
[----:B------:R-:W-:Y:S01]  /*1f60*/  ISETP.GE.OR P0, PT, R7, R6, P0 ;  /* 0x000000060700720c */ /* 0x000fe20000706670 */
[----:B------:R-:W-:-:S04]  /*1f70*/  IMAD.HI.U32 R6, R5, R2, RZ ;  /* 0x0000000205067227 */ /* 0x000fc800078e00ff */
[----:B------:R-:W-:Y:S01]  /*1f80*/  IMAD R8, R4, R17, R8 ;  /* 0x0000001104087224 */ /* 0x000fe200078e0208 */
[----:B------:R-:W-:-:S04]  /*1f90*/  SHF.R.U32.HI R6, RZ, R3, R6 ;  /* 0x00000003ff067219 */ /* 0x000fc80000011606 */
[----:B------:R-:W-:-:S03]  /*1fa0*/  SEL R6, R5, R6, !P3 ;  /* 0x0000000605067207 */ /* 0x000fc60005800000 */
[----:B------:R-:W-:-:S04]  /*1fb0*/  @!P0 IMAD.HI.U32 R16, R7, R2, RZ ;  /* 0x0000000207108227 */ /* 0x000fc800078e00ff */
[----:B------:R-:W-:Y:S01]  /*1fc0*/  IMAD.MOV R2, RZ, RZ, -R6 ;  /* 0x000000ffff027224 */ /* 0x000fe200078e0a06 */
[----:B------:R-:W-:-:S03]  /*1fd0*/  @!P0 SHF.R.U32.HI R16, RZ, R3, R16 ;  /* 0x00000003ff108219 */ /* 0x000fc60000011610 */
[----:B------:R-:W-:Y:S01]  /*1fe0*/  IMAD R2, R122, R2, R5 ;  /* 0x000000027a027224 */ /* 0x000fe200078e0205 */
        /* <DEDUP_REMOVED lines=9> */
.L_x_33:
[----:B------:R-:W1:Y:S02]  /*2080*/  LDCU UR8, c[0x0][0xb30] ;  /* 0x00016600ff0877ac */ /* 0x000e640008000800 */
[----:B-1----:R-:W-:-:S09]  /*2090*/  UISETP.NE.AND UP0, UPT, UR8, 0x1, UPT ;  /* 0x000000010800788c */ /* 0x002fd2000bf05270 */
[----:B------:R-:W-:Y:S05]  /*20a0*/  BRA.U UP0, `(.L_x_34) ;  /* 0x0000000100407547 */ /* 0x000fea000b800000 */
[----:B------:R-:W1:Y:S08]  /*20b0*/  LDC.64 R4, c[0x0][0xb10] ;  /* 0x0002c400ff047b82 */ /* 0x000e700000000a00 */
[----:B------:R-:W3:Y:S08]  /*20c0*/  LDC.64 R2, c[0x0][0xb18] ;  /* 0x0002c600ff027b82 */ /* 0x000ef00000000a00 */
[----:B------:R-:W4:Y:S08]  /*20d0*/  LDC R6, c[0x0][0xb20] ;  /* 0x0002c800ff067b82 */ /* 0x000f300000000800 */
[----:B------:R-:W2:Y:S01]  /*20e0*/  LDC R16, c[0x0][0xb0c] ;  /* 0x0002c300ff107b82 */ /* 0x000ea20000000800 */
[----:B-1----:R-:W-:-:S05]  /*20f0*/  IMAD.HI.U32 R4, R11, R4, RZ ;  /* 0x000000040b047227 */ /* 0x002fca00078e00ff */
[----:B------:R-:W-:Y:S01]  /*2100*/  SHF.R.U32.HI R4, RZ, R5, R4 ;  /* 0x00000005ff047219 */ /* 0x000fe20000011604 */
[----:B---3--:R-:W-:Y:S01]  /*2110*/  IMAD.HI.U32 R3, R8, R3, RZ ;  /* 0x0000000308037227 */ /* 0x008fe200078e00ff */
[----:B------:R-:W-:-:S04]  /*2120*/  ISETP.NE.AND P0, PT, R2, 0x1, PT ;  /* 0x000000010200780c */ /* 0x000fc80003f05270 */
[----:B----4-:R-:W-:-:S04]  /*2130*/  SHF.R.U32.HI R3, RZ, R6, R3 ;  /* 0x00000006ff037219 */ /* 0x010fc80000011603 */
[----:B------:R-:W-:Y:S02]  /*2140*/  SEL R3, R8, R3, !P0 ;  /* 0x0000000308037207 */ /* 0x000fe40004000000 */
[----:B--2---:R-:W-:-:S04]  /*2150*/  ISETP.NE.AND P1, PT, R16, 0x1, PT ;  /* 0x000000011000780c */ /* 0x004fc80003f25270 */
[----:B------:R-:W-:-:S05]  /*2160*/  SEL R4, R11, R4, !P1 ;  /* 0x000000040b047207 */ /* 0x000fca0004800000 */
[----:B------:R-:W-:Y:S02]  /*2170*/  IMAD.IADD R5, R3, 0x1, -R4 ;  /* 0x0000000103057824 */ /* 0x000fe400078e0a04 */
[----:B------:R-:W-:Y:S02]  /*2180*/  IMAD.IADD R3, R4, 0x1, -R3 ;  /* 0x0000000104037824 */ /* 0x000fe400078e0a03 */
[----:B------:R-:W-:Y:S02]  /*2190*/  IMAD R11, R5, R16, R11 ;  /* 0x00000010050b7224 */ /* 0x000fe400078e020b */
[----:B------:R-:W-:-:S07]  /*21a0*/  IMAD R8, R3, R2, R8 ;  /* 0x0000000203087224 */ /* 0x000fce00078e0208 */
.L_x_34:
[----:B------:R-:W-:Y:S01]  /*21b0*/  VIADD R14, R14, 0x1 ;  /* 0x000000010e0e7836 */ /* 0x000fe20000000000 */
[----:B------:R-:W-:Y:S01]  /*21c0*/  UPLOP3.LUT UP3, UPT, UPT, UPT, UPT, 0x80, 0x8 ;  /* 0x000000000008789c */ /* 0x000fe20003f6f070 */
[----:B------:R-:W-:Y:S02]  /*21d0*/  IMAD.IADD R19, R11, 0x1, R174 ;  /* 0x000000010b137824 */ /* 0x000fe400078e02ae */
[----:B------:R-:W-:Y:S01]  /*21e0*/  IMAD.IADD R18, R8, 0x1, R173 ;  /* 0x0000000108127824 */ /* 0x000fe200078e02ad */
[----:B------:R-:W-:-:S04]  /*21f0*/  ISETP.NE.AND P0, PT, R14, 0x2, PT ;  /* 0x000000020e00780c */ /* 0x000fc80003f05270 */
[----:B------:R-:W-:Y:S02]  /*2200*/  SEL R2, RZ, 0x1, P0 ;  /* 0x00000001ff027807 */ /* 0x000fe40000000000 */
[----:B------:R-:W-:Y:S02]  /*2210*/  SEL R14, R14, RZ, P0 ;  /* 0x000000ff0e0e7207 */ /* 0x000fe40000000000 */
[----:B------:R-:W-:Y:S01]  /*2220*/  LOP3.LUT R13, R13, R2, RZ, 0x3c, !PT ;  /* 0x000000020d0d7212 */ /* 0x000fe200078e3cff */
[----:B------:R-:W-:Y:S06]  /*2230*/  @P2 BRA `(.L_x_35) ;  /* 0xfffffff000942947 */ /* 0x000fec000383ffff */
[----:B------:R-:W-:Y:S01]  /*2240*/  UIADD3 UR4, UPT, UPT, UR4, 0x18, URZ ;  /* 0x0000001804047890 */ /* 0x000fe2000fffe0ff */
[----:B------:R-:W-:-:S03]  /*2250*/  SHF.L.U32 R3, R15, 0x1f, RZ ;  /* 0x0000001f0f037819 */ /* 0x000fc600000006ff */
[----:B------:R-:W-:-:S09]  /*2260*/  ULEA UR5, UR6, UR4, 0x3 ;  /* 0x0000000406057291 */ /* 0x000fd2000f8e18ff */
[----:B------:R-:W1:Y:S02]  /*2270*/  SYNCS.PHASECHK.TRANS64.TRYWAIT P0, [UR5], R3 ;  /* 0x00000003ff0075a7 */ /* 0x000e640008001105 */
[----:B-1----:R-:W-:Y:S05]  /*2280*/  @!P0 BRA `(.L_x_36) ;  /* 0x000000b4005c8947 */ /* 0x002fea0003800000 */
.L_x_117:
[----:B------:R-:W-:-:S04]  /*2290*/  UIADD3 UR6, UPT, UPT, UR6, 0x1, URZ ;  /* 0x0000000106067890 */ /* 0x000fc8000fffe0ff */
[----:B------:R-:W-:-:S04]  /*22a0*/  UISETP.NE.AND UP0, UPT, UR6, 0x3, UPT ;  /* 0x000000030600788c */ /* 0x000fc8000bf05270 */
[----:B------:R-:W-:Y:S02]  /*22b0*/  USEL UR7, URZ, 0x1, UP0 ;  /* 0x00000001ff077887 */ /* 0x000fe40008000000 */
[----:B------:R-:W-:-:S04]  /*22c0*/  USEL UR6, UR6, URZ, UP0 ;  /* 0x000000ff06067287 */ /* 0x000fc80008000000 */
[----:B------:R-:W-:Y:S01]  /*22d0*/  ULEA UR5, UR6, UR4, 0x3 ;  /* 0x0000000406057291 */ /* 0x000fe2000f8e18ff */
[----:B------:R-:W-:-:S04]  /*22e0*/  LOP3.LUT R15, R15, UR7, RZ, 0x3c, !PT ;  /* 0x000000070f0f7c12 */ /* 0x000fc8000f8e3cff */
[----:B-1----:R-:W-:-:S04]  /*22f0*/  SHF.L.U32 R3, R15, 0x1f, RZ ;  /* 0x0000001f0f037819 */ /* 0x002fc800000006ff */
[----:B------:R-:W1:Y:S02]  /*2300*/  SYNCS.PHASECHK.TRANS64.TRYWAIT P0, [UR5], R3 ;  /* 0x00000003ff0075a7 */ /* 0x000e640008001105 */
[----:B-1----:R-:W-:Y:S05]  /*2310*/  @!P0 BRA `(.L_x_37) ;  /* 0x000000b400508947 */ /* 0x002fea0003800000 */
.L_x_119:
[----:B------:R-:W-:-:S04]  /*2320*/  UIADD3 UR6, UPT, UPT, UR6, 0x1, URZ ;  /* 0x0000000106067890 */ /* 0x000fc8000fffe0ff */
[----:B------:R-:W-:-:S04]  /*2330*/  UISETP.NE.AND UP0, UPT, UR6, 0x3, UPT ;  /* 0x000000030600788c */ /* 0x000fc8000bf05270 */
[----:B------:R-:W-:Y:S02]  /*2340*/  USEL UR5, URZ, 0x1, UP0 ;  /* 0x00000001ff057887 */ /* 0x000fe40008000000 */
[----:B------:R-:W-:-:S04]  /*2350*/  USEL UR6, UR6, URZ, UP0 ;  /* 0x000000ff06067287 */ /* 0x000fc80008000000 */
[----:B------:R-:W-:Y:S01]  /*2360*/  ULEA UR6, UR6, UR4, 0x3 ;  /* 0x0000000406067291 */ /* 0x000fe2000f8e18ff */
[----:B-1----:R-:W-:-:S04]  /*2370*/  LOP3.LUT R3, R15, UR5, RZ, 0x3c, !PT ;  /* 0x000000050f037c12 */ /* 0x002fc8000f8e3cff */
[----:B------:R-:W-:Y:S01]  /*2380*/  SHF.L.U32 R3, R3, 0x1f, RZ ;  /* 0x0000001f03037819 */ /* 0x000fe200000006ff */
[----:B--2---:R-:W-:-:S07]  /*2390*/  IMAD.U32 R0, RZ, RZ, UR6 ;  /* 0x00000006ff007e24 */ /* 0x004fce000f8e00ff */
.L_x_38:
[----:B-1----:R1:W2:Y:S02]  /*23a0*/  SYNCS.PHASECHK.TRANS64.TRYWAIT P0, [R0+URZ], R3 ;  /* 0x00000003000075a7 */ /* 0x0022a400080011ff */
[----:B--2---:R-:W-:Y:S05]  /*23b0*/  @!P0 NANOSLEEP.SYNCS 0x989680 ;  /* 0x009896800000895d */ /* 0x004fea0003900000 */
[----:B------:R-:W2:Y:S02]  /*23c0*/  @!P0 SYNCS.PHASECHK.TRANS64 P0, [R0+URZ], R3 ;  /* 0x00000003000085a7 */ /* 0x000ea400080010ff */
[----:B--2---:R-:W-:Y:S05]  /*23d0*/  @P0 EXIT ;  /* 0x000000000000094d */ /* 0x004fea0003800000 */
[----:B------:R-:W-:Y:S05]  /*23e0*/  BRA `(.L_x_38) ;  /* 0xfffffffc00ec7947 */ /* 0x000fea000383ffff */
.L_x_17:
[----:B------:R-:W-:-:S04]  /*23f0*/  UISETP.NE.AND UP0, UPT, UR37, URZ, UPT ;  /* 0x000000ff2500728c */ /* 0x000fc8000bf05270 */
[----:B------:R-:W-:-:S09]  /*2400*/  UISETP.NE.OR UP0, UPT, UR8, 0x1, UP0 ;  /* 0x000000010800788c */ /* 0x000fd20008705670 */
[----:B------:R-:W-:Y:S05]  /*2410*/  BRA.U UP0, `(.L_x_39) ;  /* 0x0000000500487547 */ /* 0x000fea000b800000 */
[----:B------:R-:W-:Y:S01]  /*2420*/  ISETP.NE.AND P2, PT, R2, RZ, PT ;  /* 0x000000ff0200720c */ /* 0x000fe20003f45270 */
[----:B------:R-:W-:Y:S01]  /*2430*/  IMAD.MOV.U32 R12, RZ, RZ, 0x1 ;  /* 0x00000001ff0c7424 */ /* 0x000fe200078e00ff */
[----:B------:R-:W-:Y:S02]  /*2440*/  CS2R R10, SRZ ;  /* 0x00000000000a7805 */ /* 0x000fe4000001ff00 */
[----:B------:R-:W-:Y:S01]  /*2450*/  CS2R R8, SRZ ;  /* 0x0000000000087805 */ /* 0x000fe2000001ff00 */
[----:B------:R-:W-:Y:S01]  /*2460*/  UMOV UR4, 0x400 ;  /* 0x0000040000047882 */ /* 0x000fe20000000000 */
[----:B------:R-:W-:Y:S01]  /*2470*/  UMOV UR6, URZ ;  /* 0x000000ff00067c82 */ /* 0x000fe20008000000 */
[----:B------:R-:W-:-:S12]  /*2480*/  ULEA UR37, UR37, UR4, 0x18 ;  /* 0x0000000425257291 */ /* 0x000fd8000f8ec0ff */
.L_x_43:
[----:B------:R-:W-:Y:S02]  /*2490*/  LEA R0, R8, UR37, 0x3 ;  /* 0x0000002508007c11 */ /* 0x000fe4000f8e18ff */
[----:B------:R-:W-:-:S03]  /*24a0*/  SHF.L.U32 R5, R9, 0x1f, RZ ;  /* 0x0000001f09057819 */ /* 0x000fc600000006ff */
[----:B------:R-:W-:Y:S01]  /*24b0*/  VIADD R4, R0, 0xd0 ;  /* 0x000000d000047836 */ /* 0x000fe20000000000 */
[----:B------:R-:W1:Y:S02]  /*24c0*/  SYNCS.PHASECHK.TRANS64.TRYWAIT P0, [R0+URZ+0xc0], R5 ;  /* 0x0000c005000075a7 */ /* 0x000e6400080011ff */
[----:B-1----:R-:W-:Y:S05]  /*24d0*/  @!P0 BRA `(.L_x_40) ;  /* 0x000000b000f88947 */ /* 0x002fea0003800000 */
.L_x_120:
[----:B------:R-:W-:Y:S01]  /*24e0*/  ULEA UR5, UR6, UR37, 0x3 ;  /* 0x0000002506057291 */ /* 0x000fe2000f8e18ff */
[----:B------:R-:W-:Y:S02]  /*24f0*/  PRMT R4, RZ, 0x654, R4 ;  /* 0x00000654ff047816 */ /* 0x000fe40000000004 */
[----:B-1----:R-:W-:Y:S01]  /*2500*/  SHF.L.U32 R5, R12, 0x1f, RZ ;  /* 0x0000001f0c057819 */ /* 0x002fe200000006ff */
[----:B------:R-:W-:Y:S01]  /*2510*/  UIADD3 UR4, UPT, UPT, UR5, 0x80, URZ ;  /* 0x0000008005047890 */ /* 0x000fe2000fffe0ff */
[----:B------:R1:W-:Y:S05]  /*2520*/  SYNCS.ARRIVE.TRANS64.RED.A1T0 RZ, [R4+URZ], RZ ;  /* 0x000000ff04ff79a7 */ /* 0x0003ea00081004ff */
[----:B------:R-:W-:Y:S01]  /*2530*/  IMAD.U32 R7, RZ, RZ, UR4 ;  /* 0x00000004ff077e24 */ /* 0x000fe2000f8e00ff */
[----:B------:R-:W2:Y:S04]  /*2540*/  SYNCS.PHASECHK.TRANS64.TRYWAIT P0, [UR5+0x90], R5 ;  /* 0x00009005ff0075a7 */ /* 0x000ea80008001105 */
[----:B------:R-:W-:Y:S01]  /*2550*/  PRMT R6, R2, 0x654, R7 ;  /* 0x0000065402067816 */ /* 0x000fe20000000007 */
[----:B-1----:R-:W-:Y:S01]  /*2560*/  @!P2 IMAD.MOV.U32 R4, RZ, RZ, 0x10 ;  /* 0x00000010ff04a424 */ /* 0x002fe200078e00ff */
[----:B--2---:R-:W-:Y:S06]  /*2570*/  @!P0 BRA `(.L_x_41) ;  /* 0x000000b000e48947 */ /* 0x004fec0003800000 */
.L_x_122:
[----:B------:R-:W-:Y:S01]  /*2580*/  ULEA UR4, UR6, UR37, 0x4 ;  /* 0x0000002506047291 */ /* 0x000fe2000f8e20ff */
[----:B------:R-:W-:Y:S01]  /*2590*/  SEL R3, R6, R3, !P2 ;  /* 0x0000000306037207 */ /* 0x000fe20005000000 */
[----:B------:R-:W-:Y:S01]  /*25a0*/  UIADD3 UR5, UPT, UPT, UR5, 0x80, URZ ;  /* 0x0000008005057890 */ /* 0x000fe2000fffe0ff */
[----:B-1----:R-:W-:Y:S01]  /*25b0*/  LEA R0, R11, UR37, 0x3 ;  /* 0x000000250b007c11 */ /* 0x002fe2000f8e18ff */
[----:B------:R-:W-:Y:S01]  /*25c0*/  UIADD3 UR4, UPT, UPT, UR4, 0xf0, URZ ;  /* 0x000000f004047890 */ /* 0x000fe2000fffe0ff */
[----:B------:R-:W-:Y:S01]  /*25d0*/  SHF.L.U32 R5, R10, 0x1f, RZ ;  /* 0x0000001f0a057819 */ /* 0x000fe200000006ff */
[----:B------:R1:W-:Y:S01]  /*25e0*/  @!P2 SYNCS.ARRIVE.TRANS64.RED RZ, [R3+URZ], R4 ;  /* 0x0000000403ffa9a7 */ /* 0x0003e200080004ff */
[----:B------:R-:W-:Y:S01]  /*25f0*/  UIADD3 UR6, UPT, UPT, UR6, 0x1, URZ ;  /* 0x0000000106067890 */ /* 0x000fe2000fffe0ff */
[----:B------:R-:W-:-:S03]  /*2600*/  VIADD R8, R8, 0x1 ;  /* 0x0000000108087836 */ /* 0x000fc60000000000 */
[----:B------:R-:W-:Y:S02]  /*2610*/  UISETP.NE.AND UP0, UPT, UR6, 0x2, UPT ;  /* 0x000000020600788c */ /* 0x000fe4000bf05270 */
[----:B------:R-:W-:Y:S06]  /*2620*/  UGETNEXTWORKID.BROADCAST [UR4], [UR5] ;  /* 0x00000000040073ca */ /* 0x000fec0008000100 */
[----:B------:R-:W-:Y:S01]  /*2630*/  USEL UR4, URZ, 0x1, UP0 ;  /* 0x00000001ff047887 */ /* 0x000fe20008000000 */
[----:B------:R-:W-:Y:S01]  /*2640*/  ISETP.NE.AND P0, PT, R8, 0x2, PT ;  /* 0x000000020800780c */ /* 0x000fe20003f05270 */
[----:B------:R-:W-:Y:S01]  /*2650*/  USEL UR6, UR6, URZ, UP0 ;  /* 0x000000ff06067287 */ /* 0x000fe20008000000 */
[----:B------:R-:W2:Y:S03]  /*2660*/  SYNCS.PHASECHK.TRANS64.TRYWAIT P1, [R0+URZ+0x80], R5 ;  /* 0x00008005000075a7 */ /* 0x000ea600080211ff */
[----:B------:R-:W-:Y:S01]  /*2670*/  LOP3.LUT R12, R12, UR4, RZ, 0x3c, !PT ;  /* 0x000000040c0c7c12 */ /* 0x000fe2000f8e3cff */
[----:B-12---:R-:W-:Y:S07]  /*2680*/  @!P1 BRA `(.L_x_42) ;  /* 0x000000b000b89947 */ /* 0x006fee0003800000 */
.L_x_123:
[C---:B------:R-:W-:Y:S01]  /*2690*/  LEA R4, R11.reuse, UR37, 0x4 ;  /* 0x000000250b047c11 */ /* 0x040fe2000f8e20ff */
[----:B-1----:R-:W-:Y:S01]  /*26a0*/  VIADD R0, R0, 0x90 ;  /* 0x0000009000007836 */ /* 0x002fe20000000000 */
[----:B------:R-:W-:Y:S01]  /*26b0*/  SEL R8, R8, RZ, P0 ;  /* 0x000000ff08087207 */ /* 0x000fe20000000000 */
[----:B------:R-:W-:-:S03]  /*26c0*/  VIADD R11, R11, 0x1 ;  /* 0x000000010b0b7836 */ /* 0x000fc60000000000 */
[----:B------:R-:W1:Y:S01]  /*26d0*/  LDS.128 R4, [R4+0xf0] ;  /* 0x0000f00004047984 */ /* 0x000e620000000c00 */
[----:B------:R-:W-:Y:S02]  /*26e0*/  PRMT R0, RZ, 0x654, R0 ;  /* 0x00000654ff007816 */ /* 0x000fe40000000000 */
[C---:B------:R-:W-:Y:S01]  /*26f0*/  ISETP.NE.AND P1, PT, R11.reuse, 0x2, PT ;  /* 0x000000020b00780c */ /* 0x040fe20003f25270 */
[----:B------:R-:W-:Y:S01]  /*2700*/  @!PT LDS RZ, [RZ] ;  /* 0x00000000fffff984 */ /* 0x000fe20000000800 */
[----:B------:R-:W-:Y:S01]  /*2710*/  @!PT LDS RZ, [RZ] ;  /* 0x00000000fffff984 */ /* 0x000fe20000000800 */
[----:B------:R-:W-:Y:S01]  /*2720*/  @!PT LDS RZ, [RZ] ;  /* 0x00000000fffff984 */ /* 0x000fe20000000800 */
[----:B------:R-:W-:Y:S01]  /*2730*/  @!PT LDS RZ, [RZ] ;  /* 0x00000000fffff984 */ /* 0x000fe20000000800 */
[----:B------:R2:W-:Y:S06]  /*2740*/  MEMBAR.ALL.CTA ;  /* 0x0000000000007992 */ /* 0x0005ec0000008000 */
[----:B--2---:R-:W2:Y:S01]  /*2750*/  FENCE.VIEW.ASYNC.S ;  /* 0x00000000000073c6 */ /* 0x004ea20000000000 */
[----:B------:R-:W-:Y:S01]  /*2760*/  SEL R11, R11, RZ, P1 ;  /* 0x000000ff0b0b7207 */ /* 0x000fe20000800000 */
[----:B--2---:R2:W-:Y:S01]  /*2770*/  SYNCS.ARRIVE.TRANS64.RED.A1T0 RZ, [R0+URZ], RZ ;  /* 0x000000ff00ff79a7 */ /* 0x0045e200081004ff */
[----:B-1----:R-:W-:-:S02]  /*2780*/  LOP3.LUT P3, RZ, R6, 0x1, RZ, 0xc0, !PT ;  /* 0x0000000106ff7812 */ /* 0x002fc4000786c0ff */
[----:B------:R-:W-:-:S04]  /*2790*/  SEL R5, RZ, 0x1, P1 ;  /* 0x00000001ff057807 */ /* 0x000fc80000800000 */
[----:B------:R-:W-:Y:S02]  /*27a0*/  LOP3.LUT R10, R10, R5, RZ, 0x3c, !PT ;  /* 0x000000050a0a7212 */ /* 0x000fe400078e3cff */
[----:B--2---:R-:W-:-:S04]  /*27b0*/  SEL R0, RZ, 0x1, P0 ;  /* 0x00000001ff007807 */ /* 0x004fc80000000000 */
[----:B------:R-:W-:Y:S01]  /*27c0*/  LOP3.LUT R9, R9, R0, RZ, 0x3c, !PT ;  /* 0x0000000009097212 */ /* 0x000fe200078e3cff */
[----:B------:R-:W-:Y:S06]  /*27d0*/  @P3 BRA `(.L_x_43) ;  /* 0xfffffffc002c3947 */ /* 0x000fec000383ffff */
[----:B------:R-:W-:Y:S01]  /*27e0*/  ULEA UR5, UR6, UR37, 0x3 ;  /* 0x0000002506057291 */ /* 0x000fe2000f8e18ff */
[----:B------:R-:W-:-:S08]  /*27f0*/  SHF.L.U32 R3, R12, 0x1f, RZ ;  /* 0x0000001f0c037819 */ /* 0x000fd000000006ff */
[----:B------:R-:W1:Y:S02]  /*2800*/  SYNCS.PHASECHK.TRANS64 P0, [UR5+0x90], R3 ;  /* 0x00009003ff0075a7 */ /* 0x000e640008001005 */
[----:B-1----:R-:W-:Y:S05]  /*2810*/  @P0 BRA `(.L_x_44) ;  /* 0x0000000000080947 */ /* 0x002fea0003800000 */
[----:B------:R-:W1:Y:S02]  /*2820*/  SYNCS.PHASECHK.TRANS64.TRYWAIT P0, [UR5+0x90], R3 ;  /* 0x00009003ff0075a7 */ /* 0x000e640008001105 */
[----:B-1----:R-:W-:Y:S05]  /*2830*/  @!P0 BRA `(.L_x_45) ;  /* 0x000000b000608947 */ /* 0x002fea0003800000 */
.L_x_44:
[----:B------:R-:W-:-:S04]  /*2840*/  UIADD3 UR4, UPT, UPT, UR6, 0x1, URZ ;  /* 0x0000000106047890 */ /* 0x000fc8000fffe0ff */
[----:B------:R-:W-:-:S04]  /*2850*/  UISETP.NE.AND UP0, UPT, UR4, 0x2, UPT ;  /* 0x000000020400788c */ /* 0x000fc8000bf05270 */
[----:B------:R-:W-:Y:S02]  /*2860*/  USEL UR7, URZ, 0x1, UP0 ;  /* 0x00000001ff077887 */ /* 0x000fe40008000000 */
[----:B------:R-:W-:-:S04]  /*2870*/  USEL UR4, UR4, URZ, UP0 ;  /* 0x000000ff04047287 */ /* 0x000fc80008000000 */
[----:B------:R-:W-:Y:S01]  /*2880*/  ULEA UR4, UR4, UR37, 0x3 ;  /* 0x0000002504047291 */ /* 0x000fe2000f8e18ff */
[----:B-1----:R-:W-:-:S04]  /*2890*/  LOP3.LUT R3, R12, UR7, RZ, 0x3c, !PT ;  /* 0x000000070c037c12 */ /* 0x002fc8000f8e3cff */
[----:B------:R-:W-:-:S04]  /*28a0*/  SHF.L.U32 R0, R3, 0x1f, RZ ;  /* 0x0000001f03007819 */ /* 0x000fc800000006ff */
[----:B------:R-:W1:Y:S02]  /*28b0*/  SYNCS.PHASECHK.TRANS64 P0, [UR4+0x90], R0 ;  /* 0x00009000ff0075a7 */ /* 0x000e640008001004 */
[----:B-1----:R-:W-:Y:S05]  /*28c0*/  @P0 EXIT ;  /* 0x000000000000094d */ /* 0x002fea0003800000 */
[----:B------:R-:W-:Y:S02]  /*28d0*/  SHF.L.U32 R3, R3, 0x1f, RZ ;  /* 0x0000001f03037819 */ /* 0x000fe400000006ff */
[----:B------:R-:W-:-:S07]  /*28e0*/  MOV R0, UR4 ;  /* 0x0000000400007c02 */ /* 0x000fce0008000f00 */
.L_x_46:
[----:B-1----:R1:W2:Y:S02]  /*28f0*/  SYNCS.PHASECHK.TRANS64.TRYWAIT P0, [R0+URZ+0x90], R3 ;  /* 0x00009003000075a7 */ /* 0x0022a400080011ff */
[----:B--2---:R-:W-:Y:S05]  /*2900*/  @!P0 NANOSLEEP.SYNCS 0x989680 ;  /* 0x009896800000895d */ /* 0x004fea0003900000 */
[----:B------:R-:W2:Y:S02]  /*2910*/  @!P0 SYNCS.PHASECHK.TRANS64 P0, [R0+URZ+0x90], R3 ;  /* 0x00009003000085a7 */ /* 0x000ea400080010ff */
[----:B--2---:R-:W-:Y:S05]  /*2920*/  @P0 EXIT ;  /* 0x000000000000094d */ /* 0x004fea0003800000 */
[----:B------:R-:W-:Y:S05]  /*2930*/  BRA `(.L_x_46) ;  /* 0xfffffffc00ec7947 */ /* 0x000fea000383ffff */
.L_x_39:
[----:B------:R-:W-:-:S09]  /*2940*/  UISETP.NE.AND UP0, UPT, UR8, URZ, UPT ;  /* 0x000000ff0800728c */ /* 0x000fd2000bf05270 */
[----:B------:R-:W-:Y:S05]  /*2950*/  BRA.U UP0, `(.L_x_47) ;  /* 0x0000000d006c7547 */ /* 0x000fea000b800000 */
[----:B------:R-:W-:Y:S01]  /*2960*/  UMOV UR4, 0x40 ;  /* 0x0000004000047882 */ /* 0x000fe20000000000 */
[----:B------:R-:W-:Y:S01]  /*2970*/  NOP ;  /* 0x0000000000007918 */ /* 0x000fe20000000000 */
[----:B------:R-:W-:Y:S01]  /*2980*/  ULEA UR4, UR37, UR4, 0x18 ;  /* 0x0000000425047291 */ /* 0x000fe2000f8ec0ff */
[----:B------:R-:W-:Y:S02]  /*2990*/  UMOV UR5, 0x400 ;  /* 0x0000040000057882 */ /* 0x000fe40000000000 */
[----:B------:R-:W-:-:S06]  /*29a0*/  ULEA UR37, UR37, UR5, 0x18 ;  /* 0x0000000525257291 */ /* 0x000fcc000f8ec0ff */
[----:B------:R-:W1:Y:S02]  /*29b0*/  LDS.U8 R0, [UR4+0x1c] ;  /* 0x00001c04ff007984 */ /* 0x000e640008000000 */
[----:B-1----:R-:W-:-:S13]  /*29c0*/  ISETP.NE.AND P0, PT, R0, RZ, PT ;  /* 0x000000ff0000720c */ /* 0x002fda0003f05270 */
[----:B------:R-:W-:Y:S05]  /*29d0*/  @P0 BRA `(.L_x_48) ;  /* 0x0000000000580947 */ /* 0x000fea0003800000 */
[----:B------:R-:W-:-:S13]  /*29e0*/  ELECT P0, URZ, PT ;  /* 0x0000000000ff782f */ /* 0x000fda0003800000 */
[----:B------:R-:W-:Y:S05]  /*29f0*/  @!P0 BRA `(.L_x_49) ;  /* 0x0000000000608947 */ /* 0x000fea0003800000 */
[----:B------:R-:W-:Y:S01]  /*2a00*/  UMOV UR5, 0x10 ;  /* 0x0000001000057882 */ /* 0x000fe20000000000 */
[----:B------:R-:W-:Y:S01]  /*2a10*/  HFMA2 R0, -RZ, RZ, 0, 5.9604644775390625e-08 ;  /* 0x00000001ff007431 */ /* 0x000fe200000001ff */
[----:B------:R-:W-:-:S03]  /*2a20*/  MOV R2, 0xffff ;  /* 0x0000ffff00027802 */ /* 0x000fc60000000f00 */
[----:B------:R-:W-:Y:S04]  /*2a30*/  DEPBAR.LE SB1, 0x36 ;  /* 0x00009d800000791a */ /* 0x000fe80000000000 */
[----:B------:R-:W1:Y:S02]  /*2a40*/  UTCATOMSWS.FIND_AND_SET.ALIGN UP0, UR5, UR5 ;  /* 0x00000005000575e3 */ /* 0x000e640008000800 */
[----:B-1----:R-:W-:Y:S01]  /*2a50*/  MOV R3, UR5 ;  /* 0x0000000500037c02 */ /* 0x002fe20008000f00 */
[----:B------:R-:W-:Y:S06]  /*2a60*/  BRA.U UP0, `(.L_x_50) ;  /* 0x0000000100187547 */ /* 0x000fec000b800000 */
.L_x_51:
[----:B------:R-:W-:Y:S05]  /*2a70*/  NANOSLEEP 0x64 ;  /* 0x000000640000795d */ /* 0x000fea0003800000 */
[----:B------:R-:W-:-:S05]  /*2a80*/  UMOV UR5, 0x10 ;  /* 0x0000001000057882 */ /* 0x000fca0000000000 */
[----:B------:R-:W-:Y:S04]  /*2a90*/  DEPBAR.LE SB1, 0x36 ;  /* 0x00009d800000791a */ /* 0x000fe80000000000 */
[----:B------:R-:W1:Y:S02]  /*2aa0*/  UTCATOMSWS.FIND_AND_SET.ALIGN UP0, UR5, UR5 ;  /* 0x00000005000575e3 */ /* 0x000e640008000800 */
[----:B-1----:R-:W-:Y:S01]  /*2ab0*/  MOV R3, UR5 ;  /* 0x0000000500037c02 */ /* 0x002fe20008000f00 */
[----:B------:R-:W-:Y:S05]  /*2ac0*/  BRA.U !UP0, `(.L_x_51) ;  /* 0xfffffffd08e87547 */ /* 0x000fea000b83ffff */
.L_x_50:
[-C--:B------:R-:W-:Y:S02]  /*2ad0*/  SHF.L.U32 R2, R2, R3.reuse, RZ ;  /* 0x0000000302027219 */ /* 0x080fe400000006ff */
[----:B------:R-:W-:Y:S01]  /*2ae0*/  SHF.L.U32 R0, R0, R3, RZ ;  /* 0x0000000300007219 */ /* 0x000fe200000006ff */
[----:B------:R-:W-:Y:S02]  /*2af0*/  IMAD.SHL.U32 R3, R3, 0x20, RZ ;  /* 0x0000002003037824 */ /* 0x000fe400078e00ff */
[----:B------:R1:W-:Y:S04]  /*2b00*/  ATOMS.OR RZ, [UR4+0x14], R2 ;  /* 0x00001402ffff798c */ /* 0x0003e8000b000004 */
[----:B------:R1:W-:Y:S04]  /*2b10*/  ATOMS.OR RZ, [UR4+0x18], R0 ;  /* 0x00001800ffff798c */ /* 0x0003e8000b000004 */
[----:B------:R1:W-:Y:S01]  /*2b20*/  STS [UR37+0x110], R3 ;  /* 0x00011003ff007988 */ /* 0x0003e20008000825 */
[----:B------:R-:W-:Y:S05]  /*2b30*/  BRA `(.L_x_49) ;  /* 0x0000000000107947 */ /* 0x000fea0003800000 */
.L_x_48:
[----:B------:R-:W-:Y:S02]  /*2b40*/  MOV R0, 0xffffffff ;  /* 0xffffffff00007802 */ /* 0x000fe40000000f00 */
[----:B------:R-:W-:-:S03]  /*2b50*/  MOV R2, 0x2b80 ;  /* 0x00002b8000027802 */ /* 0x000fc60000000f00 */
[----:B------:R1:W-:Y:S04]  /*2b60*/  STS [UR37+0x110], R0 ;  /* 0x00011000ff007988 */ /* 0x0003e80008000825 */
[----:B-1-3-5:R-:W-:Y:S05]  /*2b70*/  CALL.REL.NOINC `($__internal_1_$__cuda_sm10x_tcgen05_guardrail_trap_phase_invalid_during_alloc) ;  /* 0x000000b400387944 */ /* 0x02afea0003c00000 */
.L_x_49:
[----:B------:R-:W-:Y:S05]  /*2b80*/  WARPSYNC.ALL ;  /* 0x0000000000007948 */ /* 0x000fea0003800000 */
[----:B------:R-:W2:Y:S01]  /*2b90*/  S2UR UR5, SR_CgaCtaId ;  /* 0x00000000000579c3 */ /* 0x000ea20000008800 */
[----:B------:R-:W-:Y:S01]  /*2ba0*/  UMOV UR4, 0x400 ;  /* 0x0000040000047882 */ /* 0x000fe20000000000 */
[----:B------:R-:W-:-:S06]  /*2bb0*/  NOP ;  /* 0x0000000000007918 */ /* 0x000fcc0000000000 */
[----:B------:R-:W-:Y:S06]  /*2bc0*/  BAR.ARV 0x6, 0xa0 ;  /* 0x0182800000007b1d */ /* 0x000fec0000002000 */
[----:B------:R-:W4:Y:S01]  /*2bd0*/  LDCU UR7, c[0x0][0x38c] ;  /* 0x00007180ff0777ac */ /* 0x000f220008000800 */
[----:B------:R-:W-:Y:S01]  /*2be0*/  IMAD.MOV.U32 R11, RZ, RZ, 0x1 ;  /* 0x00000001ff0b7424 */ /* 0x000fe200078e00ff */
[----:B------:R-:W-:Y:S01]  /*2bf0*/  CS2R R8, SRZ ;  /* 0x0000000000087805 */ /* 0x000fe2000001ff00 */
[----:B------:R-:W-:Y:S01]  /*2c00*/  IMAD.MOV.U32 R10, RZ, RZ, RZ ;  /* 0x000000ffff0a7224 */ /* 0x000fe200078e00ff */
[----:B------:R-:W3:Y:S01]  /*2c10*/  LDCU UR6, c[0x0][0x38c] ;  /* 0x00007180ff0677ac */ /* 0x000ee20008000800 */
[----:B------:R-:W-:Y:S01]  /*2c20*/  UMOV UR15, URZ ;  /* 0x000000ff000f7c82 */ /* 0x000fe20008000000 */
[----:B------:R-:W-:Y:S01]  /*2c30*/  UMOV UR14, URZ ;  /* 0x000000ff000e7c82 */ /* 0x000fe20008000000 */
[----:B--2---:R-:W-:Y:S01]  /*2c40*/  ULEA UR5, UR5, UR4, 0x18 ;  /* 0x0000000405057291 */ /* 0x004fe2000f8ec0ff */
[----:B------:R-:W-:Y:S01]  /*2c50*/  UMOV UR24, 0x0 ;  /* 0x0000000000187882 */ /* 0x000fe20000000000 */
[----:B------:R-:W-:-:S02]  /*2c60*/  UMOV UR25, 0x8400010 ;  /* 0x0840001000197882 */ /* 0x000fc40000000000 */
[----:B------:R-:W-:Y:S02]  /*2c70*/  UIADD3 UR10, UPT, UPT, UR5, 0x10800, URZ ;  /* 0x00010800050a7890 */ /* 0x000fe4000fffe0ff */
[----:B------:R-:W-:Y:S02]  /*2c80*/  UIADD3 UR11, UPT, UPT, UR5, 0x1c800, URZ ;  /* 0x0001c800050b7890 */ /* 0x000fe4000fffe0ff */
[----:B----4-:R-:W-:Y:S01]  /*2c90*/  UIADD3 UR7, UPT, UPT, UR7, 0x3f, URZ ;  /* 0x0000003f07077890 */ /* 0x010fe2000fffe0ff */
[----:B-1----:R-:W1:Y:S01]  /*2ca0*/  LDS R0, [UR5+0x110] ;  /* 0x00011005ff007984 */ /* 0x002e620008000800 */
[----:B------:R-:W-:Y:S02]  /*2cb0*/  USHF.R.U32.HI UR10, URZ, 0x4, UR10 ;  /* 0x00000004ff0a7899 */ /* 0x000fe4000801160a */
[----:B------:R-:W-:Y:S02]  /*2cc0*/  USHF.R.S32.HI UR4, URZ, 0x1f, UR7 ;  /* 0x0000001fff047899 */ /* 0x000fe40008011407 */
[----:B------:R-:W-:-:S02]  /*2cd0*/  USHF.R.U32.HI UR11, URZ, 0x4, UR11 ;  /* 0x00000004ff0b7899 */ /* 0x000fc4000801160b */
[----:B------:R-:W-:Y:S02]  /*2ce0*/  ULEA.HI UR4, UR4, UR7, URZ, 0x6 ;  /* 0x0000000704047291 */ /* 0x000fe4000f8f30ff */
[----:B------:R-:W-:Y:S02]  /*2cf0*/  ULOP3.LUT UR10, UR10, 0x3fff, URZ, 0xc0, !UPT ;  /* 0x00003fff0a0a7892 */ /* 0x000fe4000f8ec0ff */
[----:B------:R-:W-:Y:S02]  /*2d00*/  USHF.R.S32.HI UR4, URZ, 0x6, UR4 ;  /* 0x00000006ff047899 */ /* 0x000fe40008011404 */
[----:B------:R-:W-:Y:S02]  /*2d10*/  ULOP3.LUT UR11, UR11, 0x3fff, URZ, 0xc0, !UPT ;  /* 0x00003fff0b0b7892 */ /* 0x000fe4000f8ec0ff */
[----:B------:R-:W-:Y:S01]  /*2d20*/  UISETP.LT.AND UP0, UPT, UR4, 0x1, UPT ;  /* 0x000000010400788c */ /* 0x000fe2000bf01270 */
[----:B------:R-:W-:Y:S01]  /*2d30*/  UMOV UR22, 0x0 ;  /* 0x0000000000167882 */ /* 0x000fe20000000000 */
[----:B------:R-:W-:-:S02]  /*2d40*/  UMOV UR23, 0x8400010 ;  /* 0x0840001000177882 */ /* 0x000fc40000000000 */
[----:B------:R-:W-:Y:S02]  /*2d50*/  USEL UR9, UR4, 0x1, !UP0 ;  /* 0x0000000104097887 */ /* 0x000fe4000c000000 */
[----:B------:R-:W-:Y:S02]  /*2d60*/  ULOP3.LUT UR10, UR10, 0x10000, URZ, 0xfc, !UPT ;  /* 0x000100000a0a7892 */ /* 0x000fe4000f8efcff */
[----:B------:R-:W-:Y:S02]  /*2d70*/  ULOP3.LUT UR11, UR11, 0x10000, URZ, 0xfc, !UPT ;  /* 0x000100000b0b7892 */ /* 0x000fe4000f8efcff */
[----:B------:R-:W-:Y:S02]  /*2d80*/  UIADD3 UR9, UPT, UPT, -UR9, URZ, URZ ;  /* 0x000000ff09097290 */ /* 0x000fe4000fffe1ff */
[----:B---3--:R-:W-:Y:S01]  /*2d90*/  UISETP.GE.AND UP3, UPT, UR6, 0x1, UPT ;  /* 0x000000010600788c */ /* 0x008fe2000bf66270 */
[----:B------:R-:W-:Y:S01]  /*2da0*/  UMOV UR20, 0x0 ;  /* 0x0000000000147882 */ /* 0x000fe20000000000 */
[----:B------:R-:W-:Y:S01]  /*2db0*/  UMOV UR21, 0x8400010 ;  /* 0x0840001000157882 */ /* 0x000fe20000000000 */
[----:B------:R-:W-:Y:S01]  /*2dc0*/  UMOV UR18, 0x0 ;  /* 0x0000000000127882 */ /* 0x000fe20000000000 */
[----:B------:R-:W-:Y:S01]  /*2dd0*/  UMOV UR19, 0x8400010 ;  /* 0x0840001000137882 */ /* 0x000fe20000000000 */
[----:B-1----:R-:W-:-:S15]  /*2de0*/  R2UR UR16, R0 ;  /* 0x00000000001072ca */ /* 0x002fde00000e0000 */
.L_x_58:
[----:B------:R-:W-:Y:S02]  /*2df0*/  LEA R0, R10, UR5, 0x3 ;  /* 0x000000050a007c11 */ /* 0x000fe4000f8e18ff */
[----:B------:R-:W-:Y:S02]  /*2e00*/  SHF.L.U32 R5, R9, 0x1f, RZ ;  /* 0x0000001f09057819 */ /* 0x000fe400000006ff */
[----:B------:R-:W-:Y:S01]  /*2e10*/  PLOP3.LUT P0, PT, PT, PT, UP3, 0x80, 0x8 ;  /* 0x000000000008781c */ /* 0x000fe20003f0f038 */
[----:B------:R-:W-:Y:S01]  /*2e20*/  VIADD R3, R0, 0x90 ;  /* 0x0000009000037836 */ /* 0x000fe20000000000 */
[----:B-1----:R-:W1:Y:S02]  /*2e30*/  SYNCS.PHASECHK.TRANS64.TRYWAIT P1, [R0+URZ+0x80], R5 ;  /* 0x00008005000075a7 */ /* 0x002e6400080211ff */
[----:B-1-3--:R-:W-:Y:S09]  /*2e40*/  @!P1 BRA `(.L_x_52) ;  /* 0x000000a800f49947 */ /* 0x00aff20003800000 */
.L_x_125:
[----:B------:R-:W-:Y:S01]  /*2e50*/  LEA R4, R10, UR5, 0x4 ;  /* 0x000000050a047c11 */ /* 0x000fe2000f8e20ff */
[----:B------:R-:W-:Y:S01]  /*2e60*/  @UP3 ULEA UR6, UR14, UR5, 0x3 ;  /* 0x000000050e063291 */ /* 0x000fe2000f8e18ff */
[----:B------:R-:W-:Y:S01]  /*2e70*/  PLOP3.LUT P2, PT, PT, PT, PT, 0x80, 0x8 ;  /* 0x000000000008781c */ /* 0x000fe20003f4f070 */
[----:B------:R-:W-:Y:S01]  /*2e80*/  ULEA UR7, UR15, UR5, 0x3 ;  /* 0x000000050f077291 */ /* 0x000fe2000f8e18ff */
[----:B------:R-:W-:Y:S01]  /*2e90*/  PRMT R3, RZ, 0x654, R3 ;  /* 0x00000654ff037816 */ /* 0x000fe20000000003 */
[----:B------:R-:W-:Y:S01]  /*2ea0*/  ULEA UR8, UR15, UR16, 0x8 ;  /* 0x000000100f087291 */ /* 0x000fe2000f8e40ff */
[----:B-1----:R-:W1:Y:S01]  /*2eb0*/  LDS.128 R4, [R4+0xf0] ;  /* 0x0000f00004047984 */ /* 0x002e620000000c00 */
[----:B------:R-:W-:Y:S02]  /*2ec0*/  @P0 SHF.L.U32 R2, R8, 0x1f, RZ ;  /* 0x0000001f08020819 */ /* 0x000fe400000006ff */
[----:B------:R-:W-:Y:S01]  /*2ed0*/  SHF.L.U32 R0, R11, 0x1f, RZ ;  /* 0x0000001f0b007819 */ /* 0x000fe200000006ff */
[----:B------:R-:W-:Y:S01]  /*2ee0*/  @!PT LDS RZ, [RZ] ;  /* 0x00000000fffff984 */ /* 0x000fe20000000800 */
[----:B------:R-:W-:Y:S01]  /*2ef0*/  @!PT LDS RZ, [RZ] ;  /* 0x00000000fffff984 */ /* 0x000fe20000000800 */
[----:B------:R-:W-:Y:S01]  /*2f00*/  @!PT LDS RZ, [RZ] ;  /* 0x00000000fffff984 */ /* 0x000fe20000000800 */
[----:B------:R-:W-:Y:S01]  /*2f10*/  @!PT LDS RZ, [RZ] ;  /* 0x00000000fffff984 */ /* 0x000fe20000000800 */
[----:B------:R2:W-:Y:S06]  /*2f20*/  MEMBAR.ALL.CTA ;  /* 0x0000000000007992 */ /* 0x0005ec0000008000 */
[----:B--2---:R-:W2:Y:S02]  /*2f30*/  FENCE.VIEW.ASYNC.S ;  /* 0x00000000000073c6 */ /* 0x004ea40000000000 */
[----:B--2---:R2:W-:Y:S01]  /*2f40*/  SYNCS.ARRIVE.TRANS64.RED.A1T0 RZ, [R3+URZ], RZ ;  /* 0x000000ff03ff79a7 */ /* 0x0045e200081004ff */
[----:B------:R2:W3:Y:S01]  /*2f50*/  @P0 SYNCS.PHASECHK.TRANS64.TRYWAIT P2, [UR6], R2 ;  /* 0x00000002ff0005a7 */ /* 0x0004e20008041106 */
[----:B-1----:R-:W-:Y:S01]  /*2f60*/  LOP3.LUT P1, RZ, R6, 0x1, RZ, 0xc0, !PT ;  /* 0x0000000106ff7812 */ /* 0x002fe2000782c0ff */
[----:B------:R-:W1:Y:S02]  /*2f70*/  SYNCS.PHASECHK.TRANS64.TRYWAIT P0, [UR7+0xb0], R0 ;  /* 0x0000b000ff0075a7 */ /* 0x000e640008001107 */
[----:B-123--:R-:W-:Y:S10]  /*2f80*/  @!P0 BRA `(.L_x_53) ;  /* 0x000000a800b88947 */ /* 0x00eff40003800000 */
.L_x_127:
[----:B------:R-:W-:Y:S01]  /*2f90*/  IADD3 R10, PT, PT, R10, 0x1, RZ ;  /* 0x000000010a0a7810 */ /* 0x000fe20007ffe0ff */
[----:B------:R-:W-:Y:S06]  /*2fa0*/  BRA.U !UP3, `(.L_x_54) ;  /* 0x000000010bc07547 */ /* 0x000fec000b800000 */
[----:B------:R-:W-:Y:S01]  /*2fb0*/  UPLOP3.LUT UP4, UPT, UPT, UPT, UPT, 0x40, 0x4 ;  /* 0x000000000004789c */ /* 0x000fe20003f8e870 */
[----:B------:R-:W-:Y:S01]  /*2fc0*/  UMOV UR13, UR9 ;  /* 0x00000009000d7c82 */ /* 0x000fe20008000000 */
[----:B------:R-:W-:Y:S01]  /*2fd0*/  UMOV UR12, UR4 ;  /* 0x00000004000c7c82 */ /* 0x000fe20008000000 */
[----:B------:R-:W-:-:S08]  /*2fe0*/  UMOV UR17, UR14 ;  /* 0x0000000e00117c82 */ /* 0x000fd00008000000 */
.L_x_57:
[----:B------:R-:W-:Y:S02]  /*2ff0*/  UIADD3 UR13, UPT, UPT, UR13, 0x1, URZ ;  /* 0x000000010d0d7890 */ /* 0x000fe4000fffe0ff */
[----:B--2---:R-:W-:Y:S02]  /*3000*/  ULEA UR6, UR17, UR5, 0x3 ;  /* 0x0000000511067291 */ /* 0x004fe4000f8e18ff */
[----:B------:R-:W-:Y:S01]  /*3010*/  UISETP.NE.AND UP0, UPT, UR13, URZ, UPT ;  /* 0x000000ff0d00728c */ /* 0x000fe2000bf05270 */
[----:B---3--:R-:W-:Y:S10]  /*3020*/  @P2 BRA `(.L_x_55) ;  /* 0x00000000000c2947 */ /* 0x008ff40003800000 */
[----:B-1----:R-:W-:Y:S04]  /*3030*/  SHF.L.U32 R3, R8, 0x1f, RZ ;  /* 0x0000001f08037819 */ /* 0x002fe800000006ff */
[----:B------:R-:W1:Y:S02]  /*3040*/  SYNCS.PHASECHK.TRANS64.TRYWAIT P0, [UR6], R3 ;  /* 0x00000003ff0075a7 */ /* 0x000e640008001106 */
[----:B-1----:R-:W-:Y:S05]  /*3050*/  @!P0 BRA `(.L_x_56) ;  /* 0x000000a8009c8947 */ /* 0x002fea0003800000 */
.L_x_55:
[----:B------:R-:W-:Y:S01]  /*3060*/  UISETP.NE.AND UP1, UPT, UR12, 0x1, UPT ;  /* 0x000000010c00788c */ /* 0x000fe2000bf25270 */
[----:B------:R-:W-:Y:S01]  /*3070*/  PLOP3.LUT P2, PT, PT, PT, PT, 0x80, 0x8 ;  /* 0x000000000008781c */ /* 0x000fe20003f4f070 */
[----:B------:R-:W-:Y:S02]  /*3080*/  UIADD3 UR14, UPT, UPT, UR17, 0x1, URZ ;  /* 0x00000001110e7890 */ /* 0x000fe4000fffe0ff */
[----:B------:R-:W-:Y:S02]  /*3090*/  ULEA UR28, UR17, UR11, 0xb ;  /* 0x0000000b111c7291 */ /* 0x000fe4000f8e58ff */
[----:B------:R-:W-:Y:S01]  /*30a0*/  UISETP.NE.AND UP2, UPT, UR14, 0x3, UPT ;  /* 0x000000030e00788c */ /* 0x000fe2000bf45270 */
[----:B------:R-:W-:Y:S01]  /*30b0*/  PLOP3.LUT P0, PT, PT, PT, UP1, 0x80, 0x8 ;  /* 0x000000000008781c */ /* 0x000fe20003f0f018 */
[----:B------:R-:W-:Y:S02]  /*30c0*/  UIADD3 UR40, UPT, UPT, UR28, 0x2, URZ ;  /* 0x000000021c287890 */ /* 0x000fe4000fffe0ff */
[----:B------:R-:W-:Y:S02]  /*30d0*/  USEL UR27, URZ, 0x1, UP2 ;  /* 0x00000001ff1b7887 */ /* 0x000fe40009000000 */
[----:B------:R-:W-:Y:S02]  /*30e0*/  USEL UR14, UR14, URZ, UP2 ;  /* 0x000000ff0e0e7287 */ /* 0x000fe40009000000 */
[----:B------:R-:W-:Y:S02]  /*30f0*/  UIADD3 UR36, UPT, UPT, UR28, 0x4, URZ ;  /* 0x000000041c247890 */ /* 0x000fe4000fffe0ff */
[----:B------:R-:W-:Y:S01]  /*3100*/  @UP1 ULEA UR26, UR14, UR5, 0x3 ;  /* 0x000000050e1a1291 */ /* 0x000fe2000f8e18ff */
[----:B------:R-:W-:Y:S01]  /*3110*/  LOP3.LUT R8, R8, UR27, RZ, 0x3c, !PT ;  /* 0x0000001b08087c12 */ /* 0x000fe2000f8e3cff */
[----:B------:R-:W-:Y:S02]  /*3120*/  UIADD3 UR32, UPT, UPT, UR28, 0x6, URZ ;  /* 0x000000061c207890 */ /* 0x000fe4000fffe0ff */
[----:B------:R-:W-:Y:S01]  /*3130*/  UIADD3 UR6, UPT, UPT, UR6, 0x18, URZ ;  /* 0x0000001806067890 */ /* 0x000fe2000fffe0ff */
[----:B-1----:R-:W-:Y:S01]  /*3140*/  @P0 SHF.L.U32 R0, R8, 0x1f, RZ ;  /* 0x0000001f08000819 */ /* 0x002fe200000006ff */
[----:B------:R-:W-:Y:S01]  /*3150*/  UIADD3 UR12, UPT, UPT, UR12, -0x1, URZ ;  /* 0xffffffff0c0c7890 */ /* 0x000fe2000fffe0ff */
[----:B------:R-:W-:Y:S02]  /*3160*/  UMOV UR29, 0x40004040 ;  /* 0x40004040001d7882 */ /* 0x000fe40000000000 */
[----:B------:R2:W3:Y:S01]  /*3170*/  @P0 SYNCS.PHASECHK.TRANS64.TRYWAIT P2, [UR26], R0 ;  /* 0x00000000ff0005a7 */ /* 0x0004e2000804111a */
[----:B------:R-:W-:Y:S01]  /*3180*/  ULEA UR26, UR17, UR10, 0xa ;  /* 0x0000000a111a7291 */ /* 0x000fe2000f8e50ff */
[----:B------:R-:W-:Y:S01]  /*3190*/  UMOV UR27, 0x40004040 ;  /* 0x40004040001b7882 */ /* 0x000fe20000000000 */
[----:B------:R-:W-:Y:S02]  /*31a0*/  UMOV UR41, 0x40004040 ;  /* 0x4000404000297882 */ /* 0x000fe40000000000 */
[----:B------:R-:W-:Y:S02]  /*31b0*/  UIADD3 UR38, UPT, UPT, UR26, 0x2, URZ ;  /* 0x000000021a267890 */ /* 0x000fe4000fffe0ff */
[----:B------:R-:W-:Y:S02]  /*31c0*/  UIADD3 UR34, UPT, UPT, UR26, 0x4, URZ ;  /* 0x000000041a227890 */ /* 0x000fe4000fffe0ff */
[----:B------:R-:W-:Y:S01]  /*31d0*/  UIADD3 UR30, UPT, UPT, UR26, 0x6, URZ ;  /* 0x000000061a1e7890 */ /* 0x000fe2000fffe0ff */
[----:B------:R2:W-:Y:S01]  /*31e0*/  UTCHMMA gdesc[UR26], gdesc[UR28], tmem[UR8], tmem[UR24], idesc[UR25], UP4 ;  /* 0x00ff181c1a0075ea */ /* 0x0005e2000a000008 */
[----:B------:R-:W-:Y:S01]  /*31f0*/  UPLOP3.LUT UP4, UPT, UPT, UPT, UPT, 0x80, 0x8 ;  /* 0x000000000008789c */ /* 0x000fe20003f8f070 */
[----:B------:R-:W-:Y:S01]  /*3200*/  UMOV UR39, 0x40004040 ;  /* 0x4000404000277882 */ /* 0x000fe20000000000 */
[----:B------:R-:W-:Y:S01]  /*3210*/  UMOV UR37, 0x40004040 ;  /* 0x4000404000257882 */ /* 0x000fe20000000000 */
[----:B------:R2:W-:Y:S01]  /*3220*/  UTCHMMA gdesc[UR38], gdesc[UR40], tmem[UR8], tmem[UR22], idesc[UR23], UPT ;  /* 0x00ff1628260075ea */ /* 0x0005e2000b800008 */
[----:B------:R-:W-:Y:S01]  /*3230*/  UMOV UR35, 0x40004040 ;  /* 0x4000404000237882 */ /* 0x000fe20000000000 */
[----:B------:R-:W-:Y:S01]  /*3240*/  UMOV UR33, 0x40004040 ;  /* 0x4000404000217882 */ /* 0x000fe20000000000 */
[----:B------:R-:W-:Y:S01]  /*3250*/  UMOV UR31, 0x40004040 ;  /* 0x40004040001f7882 */ /* 0x000fe20000000000 */
[----:B------:R2:W-:Y:S01]  /*3260*/  UTCHMMA gdesc[UR34], gdesc[UR36], tmem[UR8], tmem[UR20], idesc[UR21], UPT ;  /* 0x00ff1424220075ea */ /* 0x0005e2000b800008 */
[----:B------:R2:W-:Y:S01]  /*3270*/  UTCHMMA gdesc[UR30], gdesc[UR32], tmem[UR8], tmem[UR18], idesc[UR19], UPT ;  /* 0x00ff12201e0075ea */ /* 0x0005e2000b800008 */
[----:B------:R2:W-:Y:S01]  /*3280*/  UTCBAR [UR6], URZ ;  /* 0x000000ff060073e9 */ /* 0x0005e200080000ff */
[----:B------:R-:W-:Y:S01]  /*3290*/  UMOV UR17, UR14 ;  /* 0x0000000e00117c82 */ /* 0x000fe20008000000 */
[----:B------:R-:W-:Y:S05]  /*32a0*/  BRA.U UP0, `(.L_x_57) ;  /* 0xfffffffd00507547 */ /* 0x000fea000b83ffff */
.L_x_54:
[----:B------:R-:W-:Y:S01]  /*32b0*/  UIADD3 UR15, UPT, UPT, UR15, 0x1, URZ ;  /* 0x000000010f0f7890 */ /* 0x000fe2000fffe0ff */
[C---:B------:R-:W-:Y:S01]  /*32c0*/  ISETP.NE.AND P0, PT, R10.reuse, 0x2, PT ;  /* 0x000000020a00780c */ /* 0x040fe20003f05270 */
[----:B------:R-:W-:Y:S02]  /*32d0*/  UIADD3 UR7, UPT, UPT, UR7, 0xa0, URZ ;  /* 0x000000a007077890 */ /* 0x000fe4000fffe0ff */
[----:B------:R-:W-:Y:S01]  /*32e0*/  UISETP.NE.AND UP0, UPT, UR15, 0x2, UPT ;  /* 0x000000020f00788c */ /* 0x000fe2000bf05270 */
[----:B-12---:R-:W-:Y:S02]  /*32f0*/  SEL R0, RZ, 0x1, P0 ;  /* 0x00000001ff007807 */ /* 0x006fe40000000000 */
[----:B------:R-:W-:Y:S01]  /*3300*/  SEL R10, R10, RZ, P0 ;  /* 0x000000ff0a0a7207 */ /* 0x000fe20000000000 */
[----:B------:R-:W-:Y:S01]  /*3310*/  USEL UR6, URZ, 0x1, UP0 ;  /* 0x00000001ff067887 */ /* 0x000fe20008000000 */
[----:B------:R-:W-:Y:S01]  /*3320*/  LOP3.LUT R9, R9, R0, RZ, 0x3c, !PT ;  /* 0x0000000009097212 */ /* 0x000fe200078e3cff */
[----:B------:R-:W-:Y:S01]  /*3330*/  USEL UR15, UR15, URZ, UP0 ;  /* 0x000000ff0f0f7287 */ /* 0x000fe20008000000 */
[----:B------:R1:W-:Y:S03]  /*3340*/  UTCBAR [UR7], URZ ;  /* 0x000000ff070073e9 */ /* 0x0003e600080000ff */
[----:B------:R-:W-:Y:S01]  /*3350*/  LOP3.LUT R11, R11, UR6, RZ, 0x3c, !PT ;  /* 0x000000060b0b7c12 */ /* 0x000fe2000f8e3cff */
[----:B------:R-:W-:Y:S07]  /*3360*/  @P1 BRA `(.L_x_58) ;  /* 0xfffffff800a01947 */ /* 0x000fee000383ffff */
[----:B------:R-:W2:Y:S01]  /*3370*/  S2UR UR4, SR_CgaCtaId ;  /* 0x00000000000479c3 */ /* 0x000ea20000008800 */
[----:B------:R-:W-:Y:S01]  /*3380*/  ELECT P0, URZ, PT ;  /* 0x0000000000ff782f */ /* 0x000fe20003800000 */
[----:B------:R-:W-:Y:S01]  /*3390*/  IMAD.MOV.U32 R0, RZ, RZ, 0x1 ;  /* 0x00000001ff007424 */ /* 0x000fe200078e00ff */
[----:B------:R-:W-:Y:S01]  /*33a0*/  UIADD3 UR5, UPT, UPT, UR5, 0xb0, URZ ;  /* 0x000000b005057890 */ /* 0x000fe2000fffe0ff */
[----:B------:R-:W-:Y:S01]  /*33b0*/  SHF.L.U32 R3, R11, 0x1f, RZ ;  /* 0x0000001f0b037819 */ /* 0x000fe200000006ff */
[----:B------:R-:W-:-:S03]  /*33c0*/  UMOV UR6, 0x40 ;  /* 0x0000004000067882 */ /* 0x000fc60000000000 */
[----:B------:R-:W-:Y:S01]  /*33d0*/  UVIRTCOUNT.DEALLOC.SMPOOL 0x80 ;  /* 0x000000800000784c */ /* 0x000fe20000000000 */
[----:B--2---:R-:W-:Y:S02]  /*33e0*/  ULEA UR4, UR4, UR6, 0x18 ;  /* 0x0000000604047291 */ /* 0x004fe4000f8ec0ff */
[----:B------:R-:W-:-:S07]  /*33f0*/  ULEA UR6, UR15, UR5, 0x3 ;  /* 0x000000050f067291 */ /* 0x000fce000f8e18ff */
[----:B------:R2:W-:Y:S02]  /*3400*/  @P0 STS.U8 [UR4+0x1c], R0 ;  /* 0x00001c00ff000988 */ /* 0x0005e40008000004 */
[----:B------:R-:W4:Y:S02]  /*3410*/  SYNCS.PHASECHK.TRANS64.TRYWAIT P0, [UR6], R3 ;  /* 0x00000003ff0075a7 */ /* 0x000f240008001106 */
[----:B--2-4-:R-:W-:Y:S05]  /*3420*/  @!P0 BRA `(.L_x_59) ;  /* 0x000000a400c08947 */ /* 0x014fea0003800000 */
.L_x_130:
[----:B-1----:R-:W-:-:S04]  /*3430*/  UIADD3 UR7, UPT, UPT, UR15, 0x1, URZ ;  /* 0x000000010f077890 */ /* 0x002fc8000fffe0ff */
[----:B------:R-:W-:-:S04]  /*3440*/  UISETP.NE.AND UP0, UPT, UR7, 0x2, UPT ;  /* 0x000000020700788c */ /* 0x000fc8000bf05270 */
[----:B------:R-:W-:Y:S02]  /*3450*/  USEL UR6, URZ, 0x1, UP0 ;  /* 0x00000001ff067887 */ /* 0x000fe40008000000 */
[----:B------:R-:W-:-:S04]  /*3460*/  USEL UR7, UR7, URZ, UP0 ;  /* 0x000000ff07077287 */ /* 0x000fc80008000000 */
[----:B------:R-:W-:Y:S01]  /*3470*/  ULEA UR7, UR7, UR5, 0x3 ;  /* 0x0000000507077291 */ /* 0x000fe2000f8e18ff */
[----:B--2---:R-:W-:-:S04]  /*3480*/  LOP3.LUT R3, R11, UR6, RZ, 0x3c, !PT ;  /* 0x000000060b037c12 */ /* 0x004fc8000f8e3cff */
[----:B------:R-:W-:-:S04]  /*3490*/  SHF.L.U32 R3, R3, 0x1f, RZ ;  /* 0x0000001f03037819 */ /* 0x000fc800000006ff */
[----:B------:R-:W1:Y:S02]  /*34a0*/  SYNCS.PHASECHK.TRANS64.TRYWAIT P0, [UR7], R3 ;  /* 0x00000003ff0075a7 */ /* 0x000e640008001107 */
[----:B-1----:R-:W-:Y:S05]  /*34b0*/  @!P0 BRA `(.L_x_60) ;  /* 0x000000a400b48947 */ /* 0x002fea0003800000 */
.L_x_132:
[----:B------:R-:W-:Y:S01]  /*34c0*/  NOP ;  /* 0x0000000000007918 */ /* 0x000fe20000000000 */
[----:B-1----:R-:W1:Y:S01]  /*34d0*/  LDS R0, [UR4+0x14] ;  /* 0x00001404ff007984 */ /* 0x002e620008000800 */
[----:B------:R-:W-:Y:S01]  /*34e0*/  ULOP3.LUT UR6, UR16, 0xffff, URZ, 0xc0, !UPT ;  /* 0x0000ffff10067892 */ /* 0x000fe2000f8ec0ff */
[----:B------:R-:W-:Y:S01]  /*34f0*/  UMOV UR8, 0xffff ;  /* 0x0000ffff00087882 */ /* 0x000fe20000000000 */
[----:B------:R-:W-:Y:S02]  /*3500*/  UMOV UR5, 0x1 ;  /* 0x0000000100057882 */ /* 0x000fe40000000000 */
[----:B------:R-:W-:-:S04]  /*3510*/  USHF.R.U32.HI UR6, URZ, 0x5, UR6 ;  /* 0x00000005ff067899 */ /* 0x000fc80008011606 */
[----:B------:R-:W-:Y:S02]  /*3520*/  USHF.L.U32 UR8, UR8, UR6, URZ ;  /* 0x0000000608087299 */ /* 0x000fe400080006ff */
[----:B------:R-:W-:-:S04]  /*3530*/  USHF.L.U32 UR5, UR5, UR6, URZ ;  /* 0x0000000605057299 */ /* 0x000fc800080006ff */
[----:B-1----:R-:W-:-:S04]  /*3540*/  LOP3.LUT R0, R0, UR8, RZ, 0xc0, !PT ;  /* 0x0000000800007c12 */ /* 0x002fc8000f8ec0ff */
[----:B------:R-:W-:-:S13]  /*3550*/  ISETP.NE.AND P0, PT, R0, UR8, PT ;  /* 0x0000000800007c0c */ /* 0x000fda000bf05270 */
[----:B------:R-:W-:Y:S05]  /*3560*/  @P0 BRA `(.L_x_61) ;  /* 0x0000000000580947 */ /* 0x000fea0003800000 */
[----:B------:R-:W1:Y:S02]  /*3570*/  LDS R0, [UR4+0x18] ;  /* 0x00001804ff007984 */ /* 0x000e640008000800 */
[----:B-1----:R-:W-:-:S04]  /*3580*/  LOP3.LUT R0, R0, UR5, RZ, 0xc0, !PT ;  /* 0x0000000500007c12 */ /* 0x002fc8000f8ec0ff */
[----:B------:R-:W-:-:S13]  /*3590*/  ISETP.NE.AND P0, PT, R0, UR5, PT ;  /* 0x0000000500007c0c */ /* 0x000fda000bf05270 */
[----:B------:R-:W-:Y:S05]  /*35a0*/  @P0 BRA `(.L_x_62) ;  /* 0x00000000003c0947 */ /* 0x000fea0003800000 */
[----:B------:R-:W1:Y:S01]  /*35b0*/  S2R R2, SR_LANEID ;  /* 0x0000000000027919 */ /* 0x000e620000000000 */
[----:B------:R-:W-:Y:S01]  /*35c0*/  ULOP3.LUT UR8, URZ, UR8, URZ, 0x33, !UPT ;  /* 0x00000008ff087292 */ /* 0x000fe2000f8e33ff */
[----:B------:R-:W-:Y:S01]  /*35d0*/  LOP3.LUT R4, RZ, UR5, RZ, 0x33, !PT ;  /* 0x00000005ff047c12 */ /* 0x000fe2000f8e33ff */
[----:B------:R-:W-:Y:S02]  /*35e0*/  VOTEU.ANY UR7, UPT, PT ;  /* 0x0000000000077886 */ /* 0x000fe400038e0100 */
[----:B------:R-:W-:Y:S01]  /*35f0*/  UFLO.U32 UR7, UR7 ;  /* 0x00000007000772bd */ /* 0x000fe200080e0000 */
[----:B------:R-:W2:Y:S01]  /*3600*/  REDUX UR5, R4 ;  /* 0x00000000040573c4 */ /* 0x000ea20000000000 */
[----:B------:R-:W-:-:S06]  /*3610*/  IMAD.U32 R0, RZ, RZ, UR8 ;  /* 0x00000008ff007e24 */ /* 0x000fcc000f8e00ff */
[----:B------:R4:W-:Y:S01]  /*3620*/  UTCATOMSWS.AND URZ, UR8 ;  /* 0x0000000800ff79e3 */ /* 0x0009e20008000000 */
[----:B------:R-:W3:Y:S01]  /*3630*/  REDUX UR6, R0 ;  /* 0x00000000000673c4 */ /* 0x000ee20000000000 */
[----:B-1----:R-:W-:Y:S01]  /*3640*/  ISETP.EQ.U32.AND P0, PT, R2, UR7, PT ;  /* 0x0000000702007c0c */ /* 0x002fe2000bf02070 */
[----:B--2---:R-:W-:Y:S01]  /*3650*/  IMAD.U32 R2, RZ, RZ, UR5 ;  /* 0x00000005ff027e24 */ /* 0x004fe2000f8e00ff */
[----:B---3--:R-:W-:-:S11]  /*3660*/  MOV R3, UR6 ;  /* 0x0000000600037c02 */ /* 0x008fd60008000f00 */
[----:B------:R4:W-:Y:S04]  /*3670*/  @P0 ATOMS.AND RZ, [UR4+0x14], R3 ;  /* 0x00001403ffff098c */ /* 0x0009e8000a800004 */
[----:B------:R4:W-:Y:S01]  /*3680*/  @P0 ATOMS.AND RZ, [UR4+0x18], R2 ;  /* 0x00001802ffff098c */ /* 0x0009e2000a800004 */
[----:B------:R-:W-:Y:S05]  /*3690*/  BRA `(.L_x_63) ;  /* 0x0000000000147947 */ /* 0x000fea0003800000 */
.L_x_62:
[----:B------:R-:W-:Y:S02]  /*36a0*/  MOV R2, 0x36c0 ;  /* 0x000036c000027802 */ /* 0x000fe40000000f00 */
[----:B---3-5:R-:W-:Y:S05]  /*36b0*/  CALL.REL.NOINC `($__internal_0_$__cuda_sm10x_tcgen05_guardrail_trap_col_being_dealloced_not_returned_by_alloc) ;  /* 0x000000a8005c7944 */ /* 0x028fea0003c00000 */
[----:B------:R-:W-:Y:S05]  /*36c0*/  BRA `(.L_x_63) ;  /* 0x0000000000087947 */ /* 0x000fea0003800000 */
.L_x_61:
[----:B------:R-:W-:Y:S02]  /*36d0*/  MOV R2, 0x36f0 ;  /* 0x000036f000027802 */ /* 0x000fe40000000f00 */
[----:B---3-5:R-:W-:Y:S05]  /*36e0*/  CALL.REL.NOINC `($__internal_2_$__cuda_sm10x_tcgen05_guardrail_trap_unallocated_columns_being_dealloced) ;  /* 0x000000a800687944 */ /* 0x028fea0003c00000 */
.L_x_63:
[----:B------:R-:W-:Y:S01]  /*36f0*/  NOP ;  /* 0x0000000000007918 */ /* 0x000fe20000000000 */
[----:B----4-:R-:W-:Y:S05]  /*3700*/  EXIT ;  /* 0x000000000000794d */ /* 0x010fea0003800000 */
.L_x_47:
[----:B------:R-:W-:-:S09]  /*3710*/  UISETP.NE.OR UP3, UPT, UR8, 0x3, UP3 ;  /* 0x000000030800788c */ /* 0x000fd20009f65670 */
[----:B------:R-:W-:Y:S05]  /*3720*/  BRA.U UP3, `(.L_x_64) ;  /* 0x0000001103147547 */ /* 0x000fea000b800000 */
[----:B------:R-:W1:Y:S01]  /*3730*/  LDC R0, c[0x0][0xb30] ;  /* 0x0002cc00ff007b82 */ /* 0x000e620000000800 */
[----:B------:R-:W2:Y:S01]  /*3740*/  LDCU.64 UR8, c[0x0][0x888] ;  /* 0x00011100ff0877ac */ /* 0x000ea20008000a00 */
[----:B------:R-:W-:Y:S02]  /*3750*/  HFMA2 R29, -RZ, RZ, 0, 0 ;  /* 0x00000000ff1d7431 */ /* 0x000fe400000001ff */
[----:B------:R-:W-:Y:S01]  /*3760*/  IMAD.MOV.U32 R31, RZ, RZ, 0x1 ;  /* 0x00000001ff1f7424 */ /* 0x000fe200078e00ff */
[----:B------:R-:W-:Y:S01]  /*3770*/  MOV R27, 0x4000 ;  /* 0x00004000001b7802 */ /* 0x000fe20000000f00 */
[----:B------:R-:W4:Y:S01]  /*3780*/  LDCU.64 UR4, c[0x0][0x890] ;  /* 0x00011200ff0477ac */ /* 0x000f220008000a00 */
[----:B------:R-:W-:Y:S01]  /*3790*/  IMAD.MOV.U32 R30, RZ, RZ, RZ ;  /* 0x000000ffff1e7224 */ /* 0x000fe200078e00ff */
[----:B------:R-:W3:Y:S01]  /*37a0*/  LDC R25, c[0x0][0x370] ;  /* 0x0000dc00ff197b82 */ /* 0x000ee20000000800 */
[----:B------:R-:W-:Y:S01]  /*37b0*/  UMOV UR7, 0x400 ;  /* 0x0000040000077882 */ /* 0x000fe20000000000 */
[----:B------:R-:W-:-:S02]  /*37c0*/  UPLOP3.LUT UP0, UPT, UPT, UPT, UPT, 0x40, 0x4 ;  /* 0x000000000004789c */ /* 0x000fc40003f0e870 */
[----:B------:R-:W-:-:S04]  /*37d0*/  ULEA UR7, UR37, UR7, 0x18 ;  /* 0x0000000725077291 */ /* 0x000fc8000f8ec0ff */
[----:B------:R-:W3:Y:S01]  /*37e0*/  LDC R2, c[0x0][0xb0c] ;  /* 0x0002c300ff027b82 */ /* 0x000ee20000000800 */
[----:B------:R-:W-:Y:S02]  /*37f0*/  UIADD3 UR13, UPT, UPT, UR7, 0x48, URZ ;  /* 0x00000048070d7890 */ /* 0x000fe4000fffe0ff */
[----:B--2---:R-:W-:Y:S02]  /*3800*/  UISETP.NE.U32.AND UP2, UPT, UR8, URZ, UPT ;  /* 0x000000ff0800728c */ /* 0x004fe4000bf45070 */
[----:B------:R-:W-:Y:S02]  /*3810*/  UIADD3 UR33, UPT, UPT, UR7, 0x30, URZ ;  /* 0x0000003007217890 */ /* 0x000fe4000fffe0ff */
[----:B----4-:R-:W-:Y:S01]  /*3820*/  UISETP.NE.U32.AND UP3, UPT, UR4, URZ, UPT ;  /* 0x000000ff0400728c */ /* 0x010fe2000bf65070 */
[----:B------:R-:W2:Y:S01]  /*3830*/  LDC R24, c[0x0][0xb20] ;  /* 0x0002c800ff187b82 */ /* 0x000ea20000000800 */
[----:B-1----:R-:W-:Y:S01]  /*3840*/  ISETP.NE.AND P1, PT, R0, 0x1, PT ;  /* 0x000000010000780c */ /* 0x002fe20003f25270 */
[----:B------:R-:W-:-:S02]  /*3850*/  UISETP.NE.AND.EX UP2, UPT, UR9, URZ, UPT, UP2 ;  /* 0x000000ff0900728c */ /* 0x000fc4000bf45320 */
[----:B------:R-:W-:Y:S02]  /*3860*/  UIADD3 UR25, UPT, UPT, UR7, 0x38, URZ ;  /* 0x0000003807197890 */ /* 0x000fe4000fffe0ff */
[----:B------:R-:W-:Y:S02]  /*3870*/  UIADD3 UR17, UPT, UPT, UR7, 0x40, URZ ;  /* 0x0000004007117890 */ /* 0x000fe4000fffe0ff */
[----:B------:R-:W1:Y:S01]  /*3880*/  LDC.64 R32, c[0x0][0x348] ;  /* 0x0000d200ff207b82 */ /* 0x000e620000000a00 */
[----:B------:R-:W-:Y:S02]  /*3890*/  UPRMT UR13, UR37, 0x654, UR13 ;  /* 0x00000654250d7896 */ /* 0x000fe4000800000d */
[----:B------:R-:W-:-:S05]  /*38a0*/  UISETP.NE.AND.EX UP3, UPT, UR5, URZ, UPT, UP3 ;  /* 0x000000ff0500728c */ /* 0x000fca000bf65330 */
[----:B------:R-:W4:Y:S08]  /*38b0*/  LDC.64 R16, c[0x0][0xb10] ;  /* 0x0002c400ff107b82 */ /* 0x000f300000000a00 */
[----:B------:R-:W1:Y:S08]  /*38c0*/  LDC.64 R6, c[0x0][0xb18] ;  /* 0x0002c600ff067b82 */ /* 0x000e700000000a00 */
[----:B------:R-:W1:Y:S08]  /*38d0*/  LDC.64 R4, c[0x0][0xb28] ;  /* 0x0002ca00ff047b82 */ /* 0x000e700000000a00 */
[----:B--23--:R-:W1:Y:S02]  /*38e0*/  LDC R26, c[0x0][0x374] ;  /* 0x0000dd00ff1a7b82 */ /* 0x00ce640000000800 */
.L_x_75:
[C---:B------:R-:W-:Y:S02]  /*38f0*/  LEA R0, R30.reuse, UR7, 0x3 ;  /* 0x000000071e007c11 */ /* 0x040fe4000f8e18ff */
[----:B------:R-:W-:Y:S02]  /*3900*/  SHF.L.U32 R3, R29, 0x1f, RZ ;  /* 0x0000001f1d037819 */ /* 0x000fe400000006ff */
[----:B------:R-:W-:Y:S02]  /*3910*/  LEA R20, R30, UR7, 0x4 ;  /* 0x000000071e147c11 */ /* 0x000fe4000f8e20ff */
[----:B--2---:R-:W2:Y:S02]  /*3920*/  SYNCS.PHASECHK.TRANS64.TRYWAIT P0, [R0+URZ+0x80], R3 ;  /* 0x00008003000075a7 */ /* 0x004ea400080011ff */
[----:B--2---:R-:W-:Y:S05]  /*3930*/  @!P0 BRA `(.L_x_65) ;  /* 0x000000a000ac8947 */ /* 0x004fea0003800000 */
.L_x_133:
[----:B------:R-:W-:Y:S01]  /*3940*/  ISETP.GE.AND P0, PT, R122, 0x1, PT ;  /* 0x000000017a00780c */ /* 0x000fe20003f06270 */
[----:B------:R-:W3:Y:S01]  /*3950*/  LDS.128 R20, [R20+0xf0] ;  /* 0x0000f00014147984 */ /* 0x000ee20000000c00 */
[----:B--2---:R-:W-:Y:S01]  /*3960*/  VIADD R0, R0, 0x90 ;  /* 0x0000009000007836 */ /* 0x004fe20000000000 */
[----:B------:R-:W-:Y:S01]  /*3970*/  @!PT LDS RZ, [RZ] ;  /* 0x00000000fffff984 */ /* 0x000fe20000000800 */
[----:B------:R-:W-:Y:S01]  /*3980*/  @!PT LDS RZ, [RZ] ;  /* 0x00000000fffff984 */ /* 0x000fe20000000800 */
[----:B------:R-:W-:Y:S01]  /*3990*/  @!PT LDS RZ, [RZ] ;  /* 0x00000000fffff984 */ /* 0x000fe20000000800 */
[----:B------:R-:W-:Y:S01]  /*39a0*/  @!PT LDS RZ, [RZ] ;  /* 0x00000000fffff984 */ /* 0x000fe20000000800 */
[----:B------:R2:W-:Y:S06]  /*39b0*/  MEMBAR.ALL.CTA ;  /* 0x0000000000007992 */ /* 0x0005ec0000008000 */
[----:B--2---:R-:W2:Y:S01]  /*39c0*/  FENCE.VIEW.ASYNC.S ;  /* 0x00000000000073c6 */ /* 0x004ea20000000000 */
[----:B------:R-:W-:Y:S04]  /*39d0*/  PRMT R0, RZ, 0x654, R0 ;  /* 0x00000654ff007816 */ /* 0x000fe80000000000 */
[----:B--2---:R2:W-:Y:S01]  /*39e0*/  SYNCS.ARRIVE.TRANS64.RED.A1T0 RZ, [R0+URZ], RZ ;  /* 0x000000ff00ff79a7 */ /* 0x0045e200081004ff */
[----:B---3--:R-:W-:Y:S11]  /*39f0*/  LOP3.LUT P3, RZ, R22, 0x1, RZ, 0xc0, !PT ;  /* 0x0000000116ff7812 */ /* 0x008ff6000786c0ff */
[----:B------:R-:W-:Y:S02]  /*3a00*/  @!UPT UIADD3 URZ, UPT, UPT, URZ, URZ, URZ ;  /* 0x000000fffffff290 */ /* 0x000fe4000fffe0ff */
[----:B------:R-:W-:Y:S02]  /*3a10*/  @P3 MOV R13, R20 ;  /* 0x00000014000d3202 */ /* 0x000fe40000000f00 */
[----:B------:R-:W-:Y:S01]  /*3a20*/  @P3 LOP3.LUT R8, R21, 0xffff, RZ, 0xc0, !PT ;  /* 0x0000ffff15083812 */ /* 0x000fe200078ec0ff */
[----:B--2---:R-:W-:Y:S06]  /*3a30*/  @!P0 BRA `(.L_x_66) ;  /* 0x0000000000a48947 */ /* 0x004fec0003800000 */
[----:B-1----:R-:W-:Y:S01]  /*3a40*/  IMAD.HI.U32 R35, R26, R7, RZ ;  /* 0x000000071a237227 */ /* 0x002fe200078e00ff */
[----:B------:R-:W-:Y:S02]  /*3a50*/  ISETP.NE.AND P0, PT, R6, 0x1, PT ;  /* 0x000000010600780c */ /* 0x000fe40003f05270 */
[----:B------:R-:W-:Y:S01]  /*3a60*/  ISETP.NE.AND P2, PT, R122, 0x1, PT ;  /* 0x000000017a00780c */ /* 0x000fe20003f45270 */
[----:B----4-:R-:W-:Y:S01]  /*3a70*/  IMAD.HI.U32 R34, R25, R16, RZ ;  /* 0x0000001019227227 */ /* 0x010fe200078e00ff */
[----:B------:R-:W-:Y:S02]  /*3a80*/  SHF.R.U32.HI R35, RZ, R24, R35 ;  /* 0x00000018ff237219 */ /* 0x000fe40000011623 */
[----:B------:R-:W-:Y:S01]  /*3a90*/  ISETP.NE.AND P4, PT, R2, 0x1, PT ;  /* 0x000000010200780c */ /* 0x000fe20003f85270 */
[----:B------:R-:W-:Y:S01]  /*3aa0*/  IMAD.HI.U32 R36, R13, R16, RZ ;  /* 0x000000100d247227 */ /* 0x000fe200078e00ff */
[----:B------:R-:W-:Y:S02]  /*3ab0*/  SHF.R.U32.HI R34, RZ, R17, R34 ;  /* 0x00000011ff227219 */ /* 0x000fe40000011622 */
[----:B------:R-:W-:Y:S01]  /*3ac0*/  SEL R3, R26, R35, !P0 ;  /* 0x000000231a037207 */ /* 0x000fe20004000000 */
[C---:B------:R-:W-:Y:S01]  /*3ad0*/  IMAD.HI.U32 R35, R8.reuse, R7, RZ ;  /* 0x0000000708237227 */ /* 0x040fe200078e00ff */
[----:B------:R-:W-:Y:S02]  /*3ae0*/  SEL R11, R25, R34, !P4 ;  /* 0x00000022190b7207 */ /* 0x000fe40006000000 */
[----:B------:R-:W-:Y:S01]  /*3af0*/  SHF.R.U32.HI R36, RZ, R17, R36 ;  /* 0x00000011ff247219 */ /* 0x000fe20000011624 */
[----:B------:R-:W-:Y:S01]  /*3b00*/  IMAD.HI.U32 R38, R3, R4, RZ ;  /* 0x0000000403267227 */ /* 0x000fe200078e00ff */
[----:B------:R-:W-:Y:S03]  /*3b10*/  SHF.R.U32.HI R35, RZ, R24, R35 ;  /* 0x00000018ff237219 */ /* 0x000fe60000011623 */
[----:B------:R-:W-:Y:S01]  /*3b20*/  IMAD.HI.U32 R34, R11, R4, RZ ;  /* 0x000000040b227227 */ /* 0x000fe200078e00ff */
[----:B------:R-:W-:Y:S02]  /*3b30*/  @P2 SHF.R.U32.HI R3, RZ, R5, R38 ;  /* 0x00000005ff032219 */ /* 0x000fe40000011626 */
[----:B------:R-:W-:Y:S02]  /*3b40*/  SEL R9, R8, R35, !P0 ;  /* 0x0000002308097207 */ /* 0x000fe40004000000 */
[----:B------:R-:W-:Y:S01]  /*3b50*/  @P2 SHF.R.U32.HI R11, RZ, R5, R34 ;  /* 0x00000005ff0b2219 */ /* 0x000fe20000011622 */
[C---:B------:R-:W-:Y:S01]  /*3b60*/  IMAD R10, R122.reuse, R3, RZ ;  /* 0x000000037a0a7224 */ /* 0x040fe200078e02ff */
[----:B------:R-:W-:Y:S01]  /*3b70*/  SEL R3, R13, R36, !P4 ;  /* 0x000000240d037207 */ /* 0x000fe20006000000 */
[C---:B------:R-:W-:Y:S03]  /*3b80*/  IMAD.HI.U32 R14, R9.reuse, R4, RZ ;  /* 0x00000004090e7227 */ /* 0x040fe600078e00ff */
[----:B------:R-:W-:Y:S01]  /*3b90*/  ISETP.GE.AND P0, PT, R9, R10, PT ;  /* 0x0000000a0900720c */ /* 0x000fe20003f06270 */
[C---:B------:R-:W-:Y:S01]  /*3ba0*/  IMAD R12, R122.reuse, R11, RZ ;  /* 0x0000000b7a0c7224 */ /* 0x040fe200078e02ff */
[-C--:B------:R-:W-:Y:S04]  /*3bb0*/  SHF.R.U32.HI R14, RZ, R5.reuse, R14 ;  /* 0x00000005ff0e7219 */ /* 0x080fe8000001160e */
[----:B------:R-:W-:Y:S02]  /*3bc0*/  ISETP.GE.OR P0, PT, R3, R12, P0 ;  /* 0x0000000c0300720c */ /* 0x000fe40000706670 */
[----:B------:R-:W-:Y:S05]  /*3bd0*/  SEL R15, R9, R14, !P2 ;  /* 0x0000000e090f7207 */ /* 0x000fea0005000000 */
[----:B------:R-:W-:Y:S04]  /*3be0*/  IMAD.MOV R14, RZ, RZ, -R15 ;  /* 0x000000ffff0e7224 */ /* 0x000fe800078e0a0f */
[----:B------:R-:W-:Y:S02]  /*3bf0*/  IMAD R14, R122, R14, R9 ;  /* 0x0000000e7a0e7224 */ /* 0x000fe400078e0209 */
[C---:B------:R-:W-:Y:S05]  /*3c00*/  @!P0 IMAD.HI.U32 R10, R3.reuse, R4, RZ ;  /* 0x00000004030a8227 */ /* 0x040fea00078e00ff */
[----:B------:R-:W-:Y:S04]  /*3c10*/  @!P0 SHF.R.U32.HI R10, RZ, R5, R10 ;  /* 0x00000005ff0a8219 */ /* 0x000fe8000001160a */
[----:B------:R-:W-:Y:S01]  /*3c20*/  @!P0 SEL R0, R3, R10, !P2 ;  /* 0x0000000a03008207 */ /* 0x000fe20005000000 */
[----:B------:R-:W-:Y:S03]  /*3c30*/  IMAD.MOV R10, RZ, RZ, -R3 ;  /* 0x000000ffff0a7224 */ /* 0x000fe600078e0a03 */
[----:B------:R-:W-:Y:S01]  /*3c40*/  @!P0 IADD3 R15, PT, PT, R15, -R0, RZ ;  /* 0x800000000f0f8210 */ /* 0x000fe20007ffe0ff */
[----:B------:R-:W-:Y:S01]  /*3c50*/  @!P0 IMAD R0, R11, R14, R0 ;  /* 0x0000000e0b008224 */ /* 0x000fe200078e0200 */
[----:B------:R-:W-:Y:S01]  /*3c60*/  IADD3 R11, PT, PT, -R9, RZ, RZ ;  /* 0x000000ff090b7210 */ /* 0x000fe20007ffe1ff */
[----:B------:R-:W-:Y:S02]  /*3c70*/  IMAD R13, R2, R10, R13 ;  /* 0x0000000a020d7224 */ /* 0x000fe400078e020d */
[----:B------:R-:W-:Y:S02]  /*3c80*/  @!P0 IMAD R9, R15, R122, R3 ;  /* 0x0000007a0f098224 */ /* 0x000fe400078e0203 */
[----:B------:R-:W-:Y:S02]  /*3c90*/  @!P0 IMAD.MOV.U32 R3, RZ, RZ, R0 ;  /* 0x000000ffff038224 */ /* 0x000fe400078e0000 */
[----:B------:R-:W-:Y:S02]  /*3ca0*/  IMAD R8, R6, R11, R8 ;  /* 0x0000000b06087224 */ /* 0x000fe400078e0208 */
[----:B------:R-:W-:Y:S02]  /*3cb0*/  IMAD R13, R3, R2, R13 ;  /* 0x00000002030d7224 */ /* 0x000fe400078e020d */
[----:B------:R-:W-:Y:S02]  /*3cc0*/  IMAD R8, R9, R6, R8 ;  /* 0x0000000609087224 */ /* 0x000fe400078e0208 */
.L_x_66:
[----:B------:R-:W-:Y:S05]  /*3cd0*/  BRA.U UP0, `(.L_x_67) ;  /* 0x0000000100107547 */ /* 0x000fea000b800000 */
[----:B------:R-:W-:Y:S04]  /*3ce0*/  MOV R0, UR6 ;  /* 0x0000000600007c02 */ /* 0x000fe80008000f00 */
[----:B------:R-:W-:Y:S04]  /*3cf0*/  SHF.L.U32 R3, R0, 0x1f, RZ ;  /* 0x0000001f00037819 */ /* 0x000fe800000006ff */
[----:B------:R-:W2:Y:S02]  /*3d00*/  SYNCS.PHASECHK.TRANS64.TRYWAIT P0, [UR7+0x78], R3 ;  /* 0x00007803ff0075a7 */ /* 0x000ea40008001107 */
[----:B--2---:R-:W-:Y:S05]  /*3d10*/  @!P0 BRA `(.L_x_68) ;  /* 0x0000009c00c88947 */ /* 0x004fea0003800000 */
.L_x_67:
[----:B------:R-:W-:Y:S02]  /*3d20*/  R2UR UR35, R19 ;  /* 0x00000000132372ca */ /* 0x000fe400000e0000 */
[----:B------:R-:W-:Y:S02]  /*3d30*/  R2UR UR34, R18 ;  /* 0x00000000122272ca */ /* 0x000fe400000e0000 */
[----:B------:R-:W-:Y:S02]  /*3d40*/  ISETP.NE.U32.AND P2, PT, RZ, UR4, PT ;  /* 0x00000004ff007c0c */ /* 0x000fe4000bf45070 */
[----:B------:R-:W-:Y:S02]  /*3d50*/  SHF.L.U32 R12, R31, 0x1f, RZ ;  /* 0x0000001f1f0c7819 */ /* 0x000fe400000006ff */
[----:B------:R-:W-:Y:S05]  /*3d60*/  ISETP.NE.AND.EX P2, PT, RZ, UR5, PT, P2 ;  /* 0x00000005ff007c0c */ /* 0x000fea000bf45320 */
[----:B------:R-:W-:Y:S02]  /*3d70*/  USHF.L.U32 UR35, UR35, 0x7, URZ ;  /* 0x0000000723237899 */ /* 0x000fe400080006ff */
[----:B------:R-:W-:Y:S01]  /*3d80*/  USHF.L.U32 UR34, UR34, 0x8, URZ ;  /* 0x0000000822227899 */ /* 0x000fe200080006ff */
[----:B------:R-:W-:Y:S11]  /*3d90*/  BRA.U !UP3, `(.L_x_69) ;  /* 0x000000010b347547 */ /* 0x000ff6000b800000 */
[----:B------:R-:W-:Y:S01]  /*3da0*/  UPLOP3.LUT UP1, UPT, UPT, UPT, UP2, 0x80, 0x8 ;  /* 0x000000000008789c */ /* 0x000fe20003f2f020 */
[----:B--2---:R-:W-:Y:S02]  /*3db0*/  HFMA2 R0, -RZ, RZ, 0, 5.9604644775390625e-08 ;  /* 0x00000001ff007431 */ /* 0x004fe400000001ff */
[----:B------:R-:W-:Y:S03]  /*3dc0*/  IMAD.MOV.U32 R175, RZ, RZ, 0x1 ;  /* 0x00000001ffaf7424 */ /* 0x000fe600078e00ff */
[----:B------:R-:W-:Y:S05]  /*3dd0*/  PLOP3.LUT P0, PT, PT, PT, UP1, 0x80, 0x8 ;  /* 0x000000000008781c */ /* 0x000fea0003f0f018 */
[----:B------:R-:W2:Y:S01]  /*3de0*/  @UP1 LDCU.64 UR10, c[0x0][0x888] ;  /* 0x00011100ff0a17ac */ /* 0x000ea20008000a00 */
[----:B------:R-:W-:Y:S07]  /*3df0*/  @UP1 UIMAD UR8, UR36, UR4, URZ ;  /* 0x00000004240812a4 */ /* 0x000fee000f8e02ff */
[----:B------:R-:W-:Y:S01]  /*3e00*/  @!P0 PRMT R175, R0, 0x7610, R175 ;  /* 0x0000761000af8816 */ /* 0x000fe200000000af */
[----:B--2---:R-:W-:Y:S03]  /*3e10*/  @UP1 UIMAD.WIDE UR10, UR8, 0x4, UR10 ;  /* 0x00000004080a18a5 */ /* 0x004fe6000f8e020a */
[----:B------:R-:W2:Y:S03]  /*3e20*/  @!UP1 LDCU UR8, c[0x0][0x880] ;  /* 0x00011000ff0897ac */ /* 0x000ea60008000800 */
[----:B------:R-:W-:Y:S01]  /*3e30*/  IMAD.U32 R10, RZ, RZ, UR10 ;  /* 0x0000000aff0a7e24 */ /* 0x000fe2000f8e00ff */
[----:B------:R-:W-:Y:S05]  /*3e40*/  MOV R11, UR11 ;  /* 0x0000000b000b7c02 */ /* 0x000fea0008000f00 */
[----:B-----5:R3:W5:Y:S02]  /*3e50*/  @P0 LDG.E R139, desc[UR38][R10.64] ;  /* 0x000000260a8b0981 */ /* 0x020764000c1e1900 */
[----:B--23--:R-:W-:Y:S07]  /*3e60*/  @!P0 IMAD.U32 R139, RZ, RZ, UR8 ;  /* 0x00000008ff8b8e24 */ /* 0x00cfee000f8e00ff */
.L_x_69:
[----:B-----5:R-:W-:Y:S01]  /*3e70*/  @!P2 FSETP.EQ.AND P0, PT, R139, RZ, PT ;  /* 0x000000ff8b00a20b */ /* 0x020fe20003f02000 */
[----:B------:R-:W-:Y:S01]  /*3e80*/  @!UPT UIADD3 URZ, UPT, UPT, URZ, URZ, URZ ;  /* 0x000000fffffff290 */ /* 0x000fe2000fffe0ff */
[----:B------:R-:W-:Y:S11]  /*3e90*/  @!P2 BRA `(.L_x_70) ;  /* 0x000000000014a947 */ /* 0x000ff60003800000 */
[----:B------:R-:W-:Y:S02]  /*3ea0*/  LOP3.LUT P2, RZ, R175, 0xff, RZ, 0xc0, !PT ;  /* 0x000000ffafff7812 */ /* 0x000fe4000784c0ff */
[----:B------:R-:W-:Y:S04]  /*3eb0*/  PLOP3.LUT P0, PT, PT, PT, UP1, 0x80, 0x8 ;  /* 0x000000000008781c */ /* 0x000fe80003f0f018 */
[----:B------:R-:W-:Y:S07]  /*3ec0*/  PLOP3.LUT P0, PT, P0, PT, PT, 0x8, 0x80 ;  /* 0x000000000080781c */ /* 0x000fee000070e170 */
[----:B------:R-:W-:Y:S11]  /*3ed0*/  @P2 FSETP.EQ.AND P0, PT, R139, RZ, PT ;  /* 0x000000ff8b00220b */ /* 0x000ff60003f02000 */
[----:B------:R-:W-:Y:S02]  /*3ee0*/  @!UPT UIADD3 URZ, UPT, UPT, URZ, URZ, URZ ;  /* 0x000000fffffff290 */ /* 0x000fe4000fffe0ff */
.L_x_70:
[----:B------:R-:W3:Y:S01]  /*3ef0*/  SYNCS.PHASECHK.TRANS64.TRYWAIT P2, [UR7+0x50], R12 ;  /* 0x0000500cff0075a7 */ /* 0x000ee20008041107 */
[----:B------:R-:W-:Y:S04]  /*3f00*/  ELECT P4, URZ, PT ;  /* 0x0000000000ff782f */ /* 0x000fe80003880000 */
[----:B------:R-:W-:Y:S11]  /*3f10*/  PLOP3.LUT P4, PT, P0, P4, PT, 0xf2, 0x2f ;  /* 0x00000000002f781c */ /* 0x000ff60000789e72 */
[----:B------:R-:W-:Y:S02]  /*3f20*/  @!UPT UIADD3 URZ, UPT, UPT, URZ, URZ, URZ ;  /* 0x000000fffffff290 */ /* 0x000fe4000fffe0ff */
[----:B-1----:R-:W-:Y:S05]  /*3f30*/  @!P4 IADD3 R9, P0, PT, R32, 0x580, RZ ;  /* 0x000005802009c810 */ /* 0x002fea0007f1e0ff */
[----:B--2---:R-:W-:Y:S01]  /*3f40*/  @!P4 IMAD.X R0, RZ, RZ, R33, P0 ;  /* 0x000000ffff00c224 */ /* 0x004fe200000e0621 */
[----:B---3--:R-:W-:Y:S07]  /*3f50*/  @!P2 BRA `(.L_x_71) ;  /* 0x0000009c0050a947 */ /* 0x008fee0003800000 */
.L_x_136:
[----:B------:R-:W-:Y:S01]  /*3f60*/  @!P4 R2UR UR8, R0 ;  /* 0x000000000008c2ca */ /* 0x000fe200000e0000 */
[----:B------:R-:W-:Y:S01]  /*3f70*/  VOTEU.ALL UP0, P4 ;  /* 0x0000000000ff7886 */ /* 0x000fe20002000000 */
[----:B------:R-:W-:Y:S01]  /*3f80*/  @!P4 R2UR UR9, R9 ;  /* 0x000000000909c2ca */ /* 0x000fe200000e0000 */
[----:B------:R-:W-:Y:S01]  /*3f90*/  @!P4 IMAD.MOV.U32 R0, RZ, RZ, 0x4000 ;  /* 0x00004000ff00c424 */ /* 0x000fe200078e00ff */
[----:B------:R-:W-:Y:S01]  /*3fa0*/  UMOV UR10, 0x0 ;  /* 0x00000000000a7882 */ /* 0x000fe20000000000 */
[----:B------:R-:W-:Y:S01]  /*3fb0*/  UMOV UR11, 0x10000000 ;  /* 0x10000000000b7882 */ /* 0x000fe20000000000 */
[----:B------:R-:W-:Y:S01]  /*3fc0*/  @!UP0 UIADD3 UR32, UPT, UPT, UR7, 0x400, URZ ;  /* 0x0000040007208890 */ /* 0x000fe2000fffe0ff */
[----:B------:R-:W-:Y:S01]  /*3fd0*/  @!P4 IADD3 R9, P0, PT, R32, 0x580, RZ ;  /* 0x000005802009c810 */ /* 0x000fe20007f1e0ff */
[----:B------:R-:W-:Y:S05]  /*3fe0*/  VOTEU.ALL UP0, P4 ;  /* 0x0000000000ff7886 */ /* 0x000fea0002000000 */
[----:B------:R-:W-:Y:S01]  /*3ff0*/  IMAD.U32 R11, RZ, RZ, UR8 ;  /* 0x00000008ff0b7e24 */ /* 0x000fe2000f8e00ff */
[----:B------:R-:W-:Y:S01]  /*4000*/  UPRMT UR8, UR37, 0x654, UR33 ;  /* 0x0000065425087896 */ /* 0x000fe20008000021 */
[----:B------:R-:W-:Y:S03]  /*4010*/  IMAD.U32 R10, RZ, RZ, UR9 ;  /* 0x00000009ff0a7e24 */ /* 0x000fe6000f8e00ff */
[----:B------:R-:W-:Y:S02]  /*4020*/  @!P4 R2UR UR15, R11 ;  /* 0x000000000b0fc2ca */ /* 0x000fe400000e0000 */
[----:B------:R-:W-:Y:S11]  /*4030*/  @!P4 R2UR UR14, R10 ;  /* 0x000000000a0ec2ca */ /* 0x000ff600000e0000 */
[----:B------:R-:W-:Y:S02]  /*4040*/  @!UPT UIADD3 URZ, UPT, UPT, URZ, URZ, URZ ;  /* 0x000000fffffff290 */ /* 0x000fe4000fffe0ff */
[----:B------:R2:W-:Y:S01]  /*4050*/  @!UP0 UTMALDG.3D [UR32], [UR14], desc[UR10] ;  /* 0x00000a200e0085b4 */ /* 0x0005e20008011000 */
[----:B------:R3:W-:Y:S01]  /*4060*/  @!P4 SYNCS.ARRIVE.TRANS64.RED.A0TR RZ, [UR7+0x30], R0 ;  /* 0x00003000ffffc9a7 */ /* 0x0007e20008300407 */
[----:B------:R-:W-:Y:S01]  /*4070*/  SYNCS.ARRIVE.TRANS64.RED.A1T0 RZ, [UR8], RZ ;  /* 0x000000ffffff79a7 */ /* 0x000fe20008100408 */
[----:B---3--:R-:W-:Y:S01]  /*4080*/  @!P4 IMAD.X R0, RZ, RZ, R33, P0 ;  /* 0x000000ffff00c224 */ /* 0x008fe200000e0621 */
[----:B------:R-:W3:Y:S02]  /*4090*/  SYNCS.PHASECHK.TRANS64.TRYWAIT P2, [UR7+0x58], R12 ;  /* 0x0000580cff0075a7 */ /* 0x000ee40008041107 */
[----:B--23--:R-:W-:Y:S05]  /*40a0*/  @!P2 BRA `(.L_x_72) ;  /* 0x0000009c0014a947 */ /* 0x00cfea0003800000 */
.L_x_138:
        /* <DEDUP_REMOVED lines=8> */
[----:B------:R-:W-:Y:S01]  /*4130*/  @!UP0 UIADD3 UR24, UPT, UPT, UR7, 0x4400, URZ ;  /* 0x0000440007188890 */ /* 0x000fe2000fffe0ff */
[----:B------:R-:W-:Y:S01]  /*4140*/  VOTEU.ALL UP0, P4 ;  /* 0x0000000000ff7886 */ /* 0x000fe20002000000 */
[----:B------:R-:W-:Y:S01]  /*4150*/  UMOV UR27, UR35 ;  /* 0x00000023001b7c82 */ /* 0x000fe20008000000 */
[----:B------:R-:W-:Y:S02]  /*4160*/  UMOV UR28, UR36 ;  /* 0x00000024001c7c82 */ /* 0x000fe40008000000 */
[----:B------:R-:W-:Y:S01]  /*4170*/  IMAD.U32 R11, RZ, RZ, UR8 ;  /* 0x00000008ff0b7e24 */ /* 0x000fe2000f8e00ff */
[----:B------:R-:W-:Y:S01]  /*4180*/  UPRMT UR8, UR37, 0x654, UR25 ;  /* 0x0000065425087896 */ /* 0x000fe20008000019 */
[----:B------:R-:W-:Y:S02]  /*4190*/  IMAD.U32 R10, RZ, RZ, UR9 ;  /* 0x00000009ff0a7e24 */ /* 0x000fe4000f8e00ff */
[----:B------:R-:W-:Y:S01]  /*41a0*/  @!P4 IMAD.X R18, RZ, RZ, R33, P0 ;  /* 0x000000ffff12c224 */ /* 0x000fe200000e0621 */
[----:B------:R-:W-:Y:S02]  /*41b0*/  @!P4 R2UR UR15, R11 ;  /* 0x000000000b0fc2ca */ /* 0x000fe400000e0000 */
[----:B------:R-:W-:Y:S11]  /*41c0*/  @!P4 R2UR UR14, R10 ;  /* 0x000000000a0ec2ca */ /* 0x000ff600000e0000 */
[----:B------:R-:W-:Y:S02]  /*41d0*/  @!UPT UIADD3 URZ, UPT, UPT, URZ, URZ, URZ ;  /* 0x000000fffffff290 */ /* 0x000fe4000fffe0ff */
[----:B------:R2:W-:Y:S01]  /*41e0*/  @!UP0 UTMALDG.3D [UR24], [UR14], desc[UR10] ;  /* 0x00000a180e0085b4 */ /* 0x0005e20008011000 */
[----:B------:R2:W-:Y:S01]  /*41f0*/  @!P4 SYNCS.ARRIVE.TRANS64.RED.A0TR RZ, [UR7+0x38], R0 ;  /* 0x00003800ffffc9a7 */ /* 0x0005e20008300407 */
[----:B------:R-:W-:Y:S01]  /*4200*/  SYNCS.ARRIVE.TRANS64.RED.A1T0 RZ, [UR8], RZ ;  /* 0x000000ffffff79a7 */ /* 0x000fe20008100408 */
[----:B------:R-:W3:Y:S02]  /*4210*/  SYNCS.PHASECHK.TRANS64.TRYWAIT P2, [UR7+0x60], R12 ;  /* 0x0000600cff0075a7 */ /* 0x000ee40008041107 */
[----:B--23--:R-:W-:Y:S05]  /*4220*/  @!P2 BRA `(.L_x_73) ;  /* 0x0000009800cca947 */ /* 0x00cfea0003800000 */
.L_x_140:
[----:B------:R-:W2:Y:S01]  /*4230*/  LDC.64 R14, c[0x0][0xb10] ;  /* 0x0002c400ff0e7b82 */ /* 0x000ea20000000a00 */
[----:B------:R-:W-:Y:S01]  /*4240*/  @!P4 R2UR UR8, R18 ;  /* 0x000000001208c2ca */ /* 0x000fe200000e0000 */
[----:B------:R-:W-:Y:S01]  /*4250*/  VOTEU.ALL UP0, P4 ;  /* 0x0000000000ff7886 */ /* 0x000fe20002000000 */
[----:B------:R-:W-:Y:S01]  /*4260*/  @!P4 R2UR UR9, R19 ;  /* 0x000000001309c2ca */ /* 0x000fe200000e0000 */
[----:B------:R-:W-:Y:S01]  /*4270*/  UMOV UR10, 0x0 ;  /* 0x00000000000a7882 */ /* 0x000fe20000000000 */
[----:B------:R-:W-:Y:S03]  /*4280*/  UMOV UR11, 0x10000000 ;  /* 0x10000000000b7882 */ /* 0x000fe60000000000 */
[----:B------:R-:W3:Y:S01]  /*4290*/  LDC.64 R10, c[0x0][0xb18] ;  /* 0x0002c600ff0a7b82 */ /* 0x000ee20000000a00 */
[----:B------:R-:W-:Y:S01]  /*42a0*/  @!UP0 UIADD3 UR18, UPT, UPT, UR34, 0x80, URZ ;  /* 0x0000008022128890 */ /* 0x000fe2000fffe0ff */
[----:B------:R-:W-:Y:S01]  /*42b0*/  @P3 SHF.R.U32.HI R28, RZ, 0x10, R21 ;  /* 0x00000010ff1c3819 */ /* 0x000fe20000011615 */
[----:B------:R-:W-:Y:S01]  /*42c0*/  @!UP0 UIADD3 UR16, UPT, UPT, UR7, 0x8400, URZ ;  /* 0x0000840007108890 */ /* 0x000fe2000fffe0ff */
[----:B------:R-:W-:Y:S01]  /*42d0*/  VIADD R30, R30, 0x1 ;  /* 0x000000011e1e7836 */ /* 0x000fe20000000000 */
[----:B------:R-:W-:Y:S03]  /*42e0*/  VOTEU.ALL UP0, P4 ;  /* 0x0000000000ff7886 */ /* 0x000fe60002000000 */
[----:B------:R-:W5:Y:S01]  /*42f0*/  @!P1 LDC R0, c[0x0][0xb20] ;  /* 0x0002c800ff009b82 */ /* 0x000f620000000800 */
[----:B------:R-:W-:Y:S01]  /*4300*/  UMOV UR19, UR35 ;  /* 0x0000002300137c82 */ /* 0x000fe20008000000 */
[----:B------:R-:W-:Y:S01]  /*4310*/  IMAD.U32 R19, RZ, RZ, UR8 ;  /* 0x00000008ff137e24 */ /* 0x000fe2000f8e00ff */
[----:B------:R-:W-:Y:S05]  /*4320*/  UMOV UR20, UR36 ;  /* 0x0000002400147c82 */ /* 0x000fea0008000000 */
[----:B-1----:R-:W1:Y:S01]  /*4330*/  @!P1 LDC R3, c[0x0][0xb0c] ;  /* 0x0002c300ff039b82 */ /* 0x002e620000000800 */
[----:B------:R-:W-:Y:S01]  /*4340*/  IMAD.U32 R18, RZ, RZ, UR9 ;  /* 0x00000009ff127e24 */ /* 0x000fe2000f8e00ff */
[----:B------:R-:W-:Y:S01]  /*4350*/  UPRMT UR8, UR37, 0x654, UR17 ;  /* 0x0000065425087896 */ /* 0x000fe20008000011 */
[----:B------:R-:W-:Y:S03]  /*4360*/  @!P4 R2UR UR15, R19 ;  /* 0x00000000130fc2ca */ /* 0x000fe600000e0000 */
[----:B------:R-:W-:Y:S01]  /*4370*/  @!P4 R2UR UR14, R18 ;  /* 0x00000000120ec2ca */ /* 0x000fe200000e0000 */
[----:B------:R-:W-:Y:S11]  /*4380*/  @!P4 IMAD.MOV.U32 R18, RZ, RZ, 0x4000 ;  /* 0x00004000ff12c424 */ /* 0x000ff600078e00ff */
[----:B------:R-:W-:Y:S01]  /*4390*/  @!UPT UIADD3 URZ, UPT, UPT, URZ, URZ, URZ ;  /* 0x000000fffffff290 */ /* 0x000fe2000fffe0ff */
[----:B------:R1:W-:Y:S01]  /*43a0*/  @!UP0 UTMALDG.3D [UR16], [UR14], desc[UR10] ;  /* 0x00000a100e0085b4 */ /* 0x0003e20008011000 */
[----:B------:R1:W-:Y:S02]  /*43b0*/  @!P4 SYNCS.ARRIVE.TRANS64.RED.A0TR RZ, [UR7+0x40], R18 ;  /* 0x00004012ffffc9a7 */ /* 0x0003e40008300407 */
[----:B-1----:R-:W-:Y:S01]  /*43c0*/  @!P1 ISETP.NE.AND P2, PT, R3, 0x1, PT ;  /* 0x000000010300980c */ /* 0x002fe20003f45270 */
[C---:B--2---:R-:W-:Y:S01]  /*43d0*/  @!P1 IMAD.HI.U32 R14, R13.reuse, R14, RZ ;  /* 0x0000000e0d0e9227 */ /* 0x044fe200078e00ff */
[----:B---3--:R-:W-:Y:S03]  /*43e0*/  @!P1 ISETP.NE.AND P0, PT, R10, 0x1, PT ;  /* 0x000000010a00980c */ /* 0x008fe60003f05270 */
[C---:B------:R-:W-:Y:S01]  /*43f0*/  @!P1 IMAD.HI.U32 R11, R8.reuse, R11, RZ ;  /* 0x0000000b080b9227 */ /* 0x040fe200078e00ff */
[----:B------:R-:W-:Y:S04]  /*4400*/  @!P1 SHF.R.U32.HI R14, RZ, R15, R14 ;  /* 0x0000000fff0e9219 */ /* 0x000fe8000001160e */
[----:B-----5:R-:W-:Y:S01]  /*4410*/  @!P1 SHF.R.U32.HI R9, RZ, R0, R11 ;  /* 0x00000000ff099219 */ /* 0x020fe2000001160b */
[----:B------:R-:W-:Y:S01]  /*4420*/  SYNCS.ARRIVE.TRANS64.RED.A1T0 RZ, [UR8], RZ ;  /* 0x000000ffffff79a7 */ /* 0x000fe20008100408 */
[----:B------:R-:W-:Y:S02]  /*4430*/  @!P1 SEL R14, R13, R14, !P2 ;  /* 0x0000000e0d0e9207 */ /* 0x000fe40005000000 */
[----:B------:R-:W-:Y:S01]  /*4440*/  @!P1 SEL R9, R8, R9, !P0 ;  /* 0x0000000908099207 */ /* 0x000fe20004000000 */
[----:B------:R-:W1:Y:S04]  /*4450*/  SYNCS.PHASECHK.TRANS64.TRYWAIT P5, [UR7+0x68], R12 ;  /* 0x0000680cff0075a7 */ /* 0x000e6800080a1107 */
[----:B------:R-:W-:Y:S02]  /*4460*/  @!P1 IMAD.IADD R0, R9, 0x1, -R14 ;  /* 0x0000000109009824 */ /* 0x000fe400078e0a0e */
[----:B------:R-:W-:Y:S02]  /*4470*/  @!P1 IMAD.IADD R9, R14, 0x1, -R9 ;  /* 0x000000010e099824 */ /* 0x000fe400078e0a09 */
[----:B------:R-:W-:Y:S02]  /*4480*/  @!P1 IMAD R13, R0, R3, R13 ;  /* 0x00000003000d9224 */ /* 0x000fe400078e020d */
[----:B------:R-:W-:Y:S01]  /*4490*/  @!P1 IMAD R8, R9, R10, R8 ;  /* 0x0000000a09089224 */ /* 0x000fe200078e0208 */
[----:B-1----:R-:W-:Y:S06]  /*44a0*/  @!P5 BRA `(.L_x_74) ;  /* 0x000000980044d947 */ /* 0x002fec0003800000 */
.L_x_142:
[----:B-1----:R-:W-:Y:S01]  /*44b0*/  @!P4 IADD3 R3, P0, PT, R32, 0x580, RZ ;  /* 0x000005802003c810 */ /* 0x002fe20007f1e0ff */
[----:B------:R-:W-:Y:S01]  /*44c0*/  VOTEU.ALL UP0, P4 ;  /* 0x0000000000ff7886 */ /* 0x000fe20002000000 */
[----:B------:R-:W-:Y:S01]  /*44d0*/  UMOV UR18, 0x0 ;  /* 0x0000000000127882 */ /* 0x000fe20000000000 */
[----:B------:R-:W-:Y:S01]  /*44e0*/  UMOV UR19, 0x10000000 ;  /* 0x1000000000137882 */ /* 0x000fe20000000000 */
[----:B------:R-:W-:Y:S01]  /*44f0*/  @!P4 R2UR UR9, R3 ;  /* 0x000000000309c2ca */ /* 0x000fe200000e0000 */
[----:B------:R-:W-:Y:S01]  /*4500*/  @!P4 IMAD.X R0, RZ, RZ, R33, P0 ;  /* 0x000000ffff00c224 */ /* 0x000fe200000e0621 */
[----:B------:R-:W-:Y:S01]  /*4510*/  @!UP0 UIADD3 UR10, UPT, UPT, UR34, 0xc0, URZ ;  /* 0x000000c0220a8890 */ /* 0x000fe2000fffe0ff */
[----:B------:R-:W-:Y:S01]  /*4520*/  ISETP.NE.AND P0, PT, R30, 0x2, PT ;  /* 0x000000021e00780c */ /* 0x000fe20003f05270 */
[----:B------:R-:W-:Y:S01]  /*4530*/  UMOV UR11, UR35 ;  /* 0x00000023000b7c82 */ /* 0x000fe20008000000 */
[----:B------:R-:W-:Y:S01]  /*4540*/  UMOV UR12, UR36 ;  /* 0x00000024000c7c82 */ /* 0x000fe20008000000 */
[----:B------:R-:W-:Y:S01]  /*4550*/  @!P4 R2UR UR8, R0 ;  /* 0x000000000008c2ca */ /* 0x000fe200000e0000 */
[----:B------:R-:W-:Y:S01]  /*4560*/  IMAD.IADD R18, R8, 0x1, R173 ;  /* 0x0000000108127824 */ /* 0x000fe200078e02ad */
[----:B------:R-:W-:Y:S01]  /*4570*/  @P3 R2UR UR36, R28 ;  /* 0x000000001c2432ca */ /* 0x000fe200000e0000 */
[----:B------:R-:W-:Y:S01]  /*4580*/  IMAD.IADD R19, R13, 0x1, R174 ;  /* 0x000000010d137824 */ /* 0x000fe200078e02ae */
[----:B------:R-:W-:Y:S02]  /*4590*/  SEL R0, RZ, 0x1, P0 ;  /* 0x00000001ff007807 */ /* 0x000fe40000000000 */
[----:B------:R-:W-:Y:S01]  /*45a0*/  LOP3.LUT R31, R31, 0x1, RZ, 0x3c, !PT ;  /* 0x000000011f1f7812 */ /* 0x000fe200078e3cff */
[----:B------:R-:W-:Y:S01]  /*45b0*/  IMAD.U32 R10, RZ, RZ, UR9 ;  /* 0x00000009ff0a7e24 */ /* 0x000fe2000f8e00ff */
[----:B------:R-:W-:Y:S01]  /*45c0*/  @!UP0 UIADD3 UR9, UPT, UPT, UR7, 0x48, URZ ;  /* 0x0000004807098890 */ /* 0x000fe2000fffe0ff */
[----:B------:R-:W-:Y:S02]  /*45d0*/  LOP3.LUT R29, R29, R0, RZ, 0x3c, !PT ;  /* 0x000000001d1d7212 */ /* 0x000fe400078e3cff */
[----:B------:R-:W-:Y:S02]  /*45e0*/  SEL R30, R30, RZ, P0 ;  /* 0x000000ff1e1e7207 */ /* 0x000fe40000000000 */
[----:B------:R-:W-:Y:S01]  /*45f0*/  IMAD.U32 R11, RZ, RZ, UR8 ;  /* 0x00000008ff0b7e24 */ /* 0x000fe2000f8e00ff */
[----:B------:R-:W-:Y:S01]  /*4600*/  @!P4 R2UR UR14, R10 ;  /* 0x000000000a0ec2ca */ /* 0x000fe200000e0000 */
[----:B------:R-:W-:Y:S01]  /*4610*/  @!UP0 UIADD3 UR8, UPT, UPT, UR7, 0xc400, URZ ;  /* 0x0000c40007088890 */ /* 0x000fe2000fffe0ff */
[----:B------:R-:W-:Y:S02]  /*4620*/  VOTEU.ALL UP0, P4 ;  /* 0x0000000000ff7886 */ /* 0x000fe40002000000 */
[----:B------:R-:W-:Y:S11]  /*4630*/  @!P4 R2UR UR15, R11 ;  /* 0x000000000b0fc2ca */ /* 0x000ff600000e0000 */
[----:B------:R-:W-:Y:S02]  /*4640*/  @!UPT UIADD3 URZ, UPT, UPT, URZ, URZ, URZ ;  /* 0x000000fffffff290 */ /* 0x000fe4000fffe0ff */
[----:B------:R2:W-:Y:S01]  /*4650*/  @!UP0 UTMALDG.3D [UR8], [UR14], desc[UR18] ;  /* 0x000012080e0085b4 */ /* 0x0005e20008011000 */
[----:B------:R2:W-:Y:S01]  /*4660*/  @!P4 SYNCS.ARRIVE.TRANS64.RED.A0TR RZ, [UR7+0x48], R27 ;  /* 0x0000481bffffc9a7 */ /* 0x0005e20008300407 */
[----:B------:R-:W-:Y:S01]  /*4670*/  UPLOP3.LUT UP0, UPT, UPT, UPT, UPT, 0x80, 0x8 ;  /* 0x000000000008789c */ /* 0x000fe20003f0f070 */
[----:B------:R-:W-:Y:S01]  /*4680*/  SYNCS.ARRIVE.TRANS64.RED.A1T0 RZ, [UR13], RZ ;  /* 0x000000ffffff79a7 */ /* 0x000fe2000810040d */
[----:B------:R-:W-:Y:S09]  /*4690*/  @P3 BRA `(.L_x_75) ;  /* 0xfffffff000943947 */ /* 0x000ff2000383ffff */
[----:B------:R-:W-:-:S04]  /*46a0*/  SHF.L.U32 R3, R31, 0x1f, RZ ;  /* 0x0000001f1f037819 */ /* 0x000fc800000006ff */
[----:B------:R-:W1:Y:S02]  /*46b0*/  SYNCS.PHASECHK.TRANS64.TRYWAIT P0, [UR7+0x50], R3 ;  /* 0x00005003ff0075a7 */ /* 0x000e640008001107 */
[----:B-1----:R-:W-:Y:S05]  /*46c0*/  @!P0 BRA `(.L_x_76) ;  /* 0x0000009400d48947 */ /* 0x002fea0003800000 */
.L_x_144:
[----:B------:R-:W3:Y:S02]  /*46d0*/  SYNCS.PHASECHK.TRANS64.TRYWAIT P0, [UR7+0x58], R3 ;  /* 0x00005803ff0075a7 */ /* 0x000ee40008001107 */
[----:B---3--:R-:W-:Y:S05]  /*46e0*/  @!P0 BRA `(.L_x_77) ;  /* 0x0000009400e48947 */ /* 0x008fea0003800000 */
.L_x_146:
[----:B------:R-:W3:Y:S02]  /*46f0*/  SYNCS.PHASECHK.TRANS64.TRYWAIT P0, [UR7+0x60], R3 ;  /* 0x00006003ff0075a7 */ /* 0x000ee40008001107 */
[----:B---3--:R-:W-:Y:S05]  /*4700*/  @!P0 BRA `(.L_x_78) ;  /* 0x0000009400f48947 */ /* 0x008fea0003800000 */
.L_x_148:
[----:B-1----:R-:W-:-:S07]  /*4710*/  MOV R0, UR7 ;  /* 0x0000000700007c02 */ /* 0x002fce0008000f00 */
.L_x_79:
[----:B-1----:R-:W-:-:S04]  /*4720*/  SHF.L.U32 R3, R31, 0x1f, RZ ;  /* 0x0000001f1f037819 */ /* 0x002fc800000006ff */
[----:B------:R1:W3:Y:S03]  /*4730*/  SYNCS.PHASECHK.TRANS64.TRYWAIT P0, [R0+URZ+0x68], R3 ;  /* 0x00006803000075a7 */ /* 0x0002e600080011ff */
[----:B---3--:R-:W-:Y:S05]  /*4740*/  @!P0 NANOSLEEP.SYNCS 0x989680 ;  /* 0x009896800000895d */ /* 0x008fea0003900000 */
[----:B------:R-:W3:Y:S02]  /*4750*/  @!P0 SYNCS.PHASECHK.TRANS64 P0, [R0+URZ+0x68], R3 ;  /* 0x00006803000085a7 */ /* 0x000ee400080010ff */
[----:B--23--:R-:W-:Y:S05]  /*4760*/  @P0 EXIT ;  /* 0x000000000000094d */ /* 0x00cfea0003800000 */
[----:B------:R-:W-:Y:S05]  /*4770*/  BRA `(.L_x_79) ;  /* 0xfffffffc00e87947 */ /* 0x000fea000383ffff */
.L_x_64:
[----:B------:R-:W-:-:S06]  /*4780*/  UISETP.GE.AND UP0, UPT, UR8, 0x4, UPT ;  /* 0x000000040800788c */ /* 0x000fcc000bf06270 */
[----:B------:R-:W-:-:S13]  /*4790*/  PLOP3.LUT P0, PT, PT, PT, UP0, 0x80, 0x8 ;  /* 0x000000000008781c */ /* 0x000fda0003f0f008 */
[----:B------:R-:W-:Y:S05]  /*47a0*/  @!P0 EXIT ;  /* 0x000000000000894d */ /* 0x000fea0003800000 */
[----:B------:R-:W-:Y:S01]  /*47b0*/  BAR.SYNC.DEFER_BLOCKING 0x6, 0xa0 ;  /* 0x0182800000007b1d */ /* 0x000fe20000010000 */
[C---:B------:R-:W-:Y:S01]  /*47c0*/  IMAD.SHL.U32 R3, R197.reuse, 0x40, RZ ;  /* 0x00000040c5037824 */ /* 0x040fe200078e00ff */
[C---:B------:R-:W-:Y:S01]  /*47d0*/  LOP3.LUT R195, R197.reuse, 0x1, RZ, 0xc0, !PT ;  /* 0x00000001c5c37812 */ /* 0x040fe200078ec0ff */
[C---:B------:R-:W-:Y:S01]  /*47e0*/  IMAD.U32 R127, R197.reuse, 0x10000, RZ ;  /* 0x00010000c57f7824 */ /* 0x040fe200078e00ff */
[----:B------:R-:W-:Y:S01]  /*47f0*/  CS2R R190, SRZ ;  /* 0x0000000000be7805 */ /* 0x000fe2000001ff00 */
[----:B------:R-:W-:Y:S01]  /*4800*/  IMAD.SHL.U32 R196, R197, 0x8, RZ ;  /* 0x00000008c5c47824 */ /* 0x000fe200078e00ff */
[----:B------:R-:W-:Y:S02]  /*4810*/  UMOV UR41, 0x400 ;  /* 0x0000040000297882 */ /* 0x000fe40000000000 */
[----:B------:R-:W1:Y:S01]  /*4820*/  LDC R181, c[0x0][0x370] ;  /* 0x0000dc00ffb57b82 */ /* 0x000e620000000800 */
[----:B------:R-:W-:Y:S01]  /*4830*/  ULEA UR41, UR37, UR41, 0x18 ;  /* 0x0000002925297291 */ /* 0x000fe2000f8ec0ff */
[----:B------:R-:W-:Y:S01]  /*4840*/  ISETP.NE.U32.AND P0, PT, R195, 0x1, PT ;  /* 0x00000001c300780c */ /* 0x000fe20003f05070 */
[----:B------:R-:W-:Y:S01]  /*4850*/  IMAD.MOV.U32 R194, RZ, RZ, 0x2 ;  /* 0x00000002ffc27424 */ /* 0x000fe200078e00ff */
[----:B------:R-:W-:Y:S01]  /*4860*/  LOP3.LUT R5, R3, 0x1c0, RZ, 0xc0, !PT ;  /* 0x000001c003057812 */ /* 0x000fe200078ec0ff */
[----:B------:R-:W-:Y:S01]  /*4870*/  IMAD.MOV.U32 R193, RZ, RZ, 0x4 ;  /* 0x00000004ffc17424 */ /* 0x000fe200078e00ff */
[----:B------:R-:W-:Y:S01]  /*4880*/  LOP3.LUT R127, R127, 0x600000, RZ, 0xc0, !PT ;  /* 0x006000007f7f7812 */ /* 0x000fe200078ec0ff */
[----:B------:R-:W-:Y:S01]  /*4890*/  IMAD.MOV.U32 R126, RZ, RZ, RZ ;  /* 0x000000ffff7e7224 */ /* 0x000fe200078e00ff */
[----:B------:R-:W2:Y:S01]  /*48a0*/  LDC R182, c[0x0][0x374] ;  /* 0x0000dd00ffb67b82 */ /* 0x000ea20000000800 */
[----:B------:R-:W-:Y:S01]  /*48b0*/  R2P PR, R197, 0x6 ;  /* 0x00000006c5007804 */ /* 0x000fe20000000000 */
[----:B------:R-:W-:Y:S01]  /*48c0*/  IMAD.MOV.U32 R192, RZ, RZ, RZ ;  /* 0x000000ffffc07224 */ /* 0x000fe200078e00ff */
[----:B------:R-:W-:Y:S01]  /*48d0*/  LOP3.LUT R196, R5, 0x38, R196, 0xf8, !PT ;  /* 0x0000003805c47812 */ /* 0x000fe200078ef8c4 */
[----:B------:R-:W-:Y:S01]  /*48e0*/  IMAD.MOV.U32 R179, RZ, RZ, RZ ;  /* 0x000000ffffb37224 */ /* 0x000fe200078e00ff */
[----:B------:R-:W-:Y:S01]  /*48f0*/  LOP3.LUT R197, R197, 0x60, RZ, 0xc0, !PT ;  /* 0x00000060c5c57812 */ /* 0x000fe200078ec0ff */
[----:B------:R-:W4:Y:S01]  /*4900*/  LDCU.64 UR46, c[0x0][0x348] ;  /* 0x00006900ff2e77ac */ /* 0x000f220008000a00 */
[----:B------:R-:W-:Y:S01]  /*4910*/  LOP3.LUT R196, R196, 0x1e00, R3, 0xf8, !PT ;  /* 0x00001e00c4c47812 */ /* 0x000fe200078ef803 */
[----:B------:R-:W3:Y:S01]  /*4920*/  LDS R0, [UR41+0x110] ;  /* 0x00011029ff007984 */ /* 0x000ee20008000800 */
[----:B------:R-:W-:Y:S01]  /*4930*/  SEL R194, R194, 0xfffffffe, !P1 ;  /* 0xfffffffec2c27807 */ /* 0x000fe20004800000 */
[----:B------:R-:W-:Y:S01]  /*4940*/  UMOV UR44, 0x1 ;  /* 0x00000001002c7882 */ /* 0x000fe20000000000 */
[----:B------:R-:W-:Y:S01]  /*4950*/  SEL R193, R193, 0xfffffffc, !P2 ;  /* 0xfffffffcc1c17807 */ /* 0x000fe20005000000 */
[----:B------:R-:W-:Y:S01]  /*4960*/  UIADD3 UR40, UPT, UPT, UR41, 0x400, URZ ;  /* 0x0000040029287890 */ /* 0x000fe2000fffe0ff */
[----:B------:R-:W-:Y:S01]  /*4970*/  UMOV UR43, URZ ;  /* 0x000000ff002b7c82 */ /* 0x000fe20008000000 */
[----:B------:R-:W-:Y:S01]  /*4980*/  UMOV UR42, URZ ;  /* 0x000000ff002a7c82 */ /* 0x000fe20008000000 */
[----:B---3--:R-:W-:Y:S01]  /*4990*/  IMAD.IADD R127, R0, 0x1, R127 ;  /* 0x00000001007f7824 */ /* 0x008fe200078e027f */
[----:B-12-4-:R-:W-:-:S08]  /*49a0*/  P2R R0, PR, RZ, 0x1 ;  /* 0x00000001ff007803 */ /* 0x016fd00000000000 */
.L_x_107:
[----:B------:R-:W-:Y:S02]  /*49b0*/  LEA R0, R179, UR41, 0x3 ;  /* 0x00000029b3007c11 */ /* 0x000fe4000f8e18ff */
[----:B------:R-:W-:Y:S02]  /*49c0*/  SHF.L.U32 R3, R191, 0x1f, RZ ;  /* 0x0000001fbf037819 */ /* 0x000fe400000006ff */
[----:B------:R-:W-:Y:S02]  /*49d0*/  LEA R8, R179, UR41, 0x4 ;  /* 0x00000029b3087c11 */ /* 0x000fe4000f8e20ff */
[----:B------:R-:W1:Y:S02]  /*49e0*/  SYNCS.PHASECHK.TRANS64.TRYWAIT P0, [R0+URZ+0x80], R3 ;  /* 0x00008003000075a7 */ /* 0x000e6400080011ff */
[----:B-1----:R-:W-:Y:S05]  /*49f0*/  @!P0 BRA `(.L_x_80) ;  /* 0x0000009400508947 */ /* 0x002fea0003800000 */
.L_x_149:
[----:B------:R-:W2:Y:S01]  /*4a00*/  LDS.128 R8, [R8+0xf0] ;  /* 0x0000f00008087984 */ /* 0x000ea20000000c00 */
[----:B------:R-:W-:Y:S01]  /*4a10*/  ISETP.GE.AND P0, PT, R122, 0x1, PT ;  /* 0x000000017a00780c */ /* 0x000fe20003f06270 */
        /* <DEDUP_REMOVED lines=9> */
[----:B--2---:R-:W-:-:S04]  /*4ab0*/  LOP3.LUT P3, RZ, R10, 0x1, RZ, 0xc0, !PT ;  /* 0x000000010aff7812 */ /* 0x004fc8000786c0ff */
[----:B------:R-:W-:-:S09]  /*4ac0*/  P2R R200, PR, RZ, 0x8 ;  /* 0x00000008ffc87803 */ /* 0x000fd20000000000 */
[----:B------:R-:W-:Y:S02]  /*4ad0*/  @P3 MOV R187, R8 ;  /* 0x0000000800bb3202 */ /* 0x000fe40000000f00 */
[----:B------:R-:W-:Y:S01]  /*4ae0*/  @P3 LOP3.LUT R188, R9, 0xffff, RZ, 0xc0, !PT ;  /* 0x0000ffff09bc3812 */ /* 0x000fe200078ec0ff */
[----:B-1----:R-:W-:Y:S06]  /*4af0*/  @!P0 BRA `(.L_x_81) ;  /* 0x0000000000b88947 */ /* 0x002fec0003800000 */
[----:B------:R-:W1:Y:S01]  /*4b00*/  LDC.64 R4, c[0x0][0xb18] ;  /* 0x0002c600ff047b82 */ /* 0x000e620000000a00 */
[----:B------:R-:W-:-:S07]  /*4b10*/  ISETP.NE.AND P0, PT, R122, 0x1, PT ;  /* 0x000000017a00780c */ /* 0x000fce0003f05270 */
[----:B------:R-:W2:Y:S08]  /*4b20*/  LDC.64 R6, c[0x0][0xb10] ;  /* 0x0002c400ff067b82 */ /* 0x000eb00000000a00 */
[----:B------:R-:W3:Y:S08]  /*4b30*/  LDC R0, c[0x0][0xb20] ;  /* 0x0002c800ff007b82 */ /* 0x000ef00000000800 */
[----:B------:R-:W4:Y:S01]  /*4b40*/  LDC R12, c[0x0][0xb0c] ;  /* 0x0002c300ff0c7b82 */ /* 0x000f220000000800 */
[----:B-1----:R-:W-:Y:S01]  /*4b50*/  IMAD.HI.U32 R13, R182, R5, RZ ;  /* 0x00000005b60d7227 */ /* 0x002fe200078e00ff */
[----:B------:R-:W-:-:S03]  /*4b60*/  ISETP.NE.AND P1, PT, R4, 0x1, PT ;  /* 0x000000010400780c */ /* 0x000fc60003f25270 */
[----:B------:R-:W-:-:S03]  /*4b70*/  IMAD.HI.U32 R5, R188, R5, RZ ;  /* 0x00000005bc057227 */ /* 0x000fc600078e00ff */
[----:B------:R-:W1:Y:S01]  /*4b80*/  LDC.64 R2, c[0x0][0xb28] ;  /* 0x0002ca00ff027b82 */ /* 0x000e620000000a00 */
[----:B--2---:R-:W-:-:S04]  /*4b90*/  IMAD.HI.U32 R14, R181, R6, RZ ;  /* 0x00000006b50e7227 */ /* 0x004fc800078e00ff */
        /* <DEDUP_REMOVED lines=10> */
[----:B-1----:R-:W-:-:S04]  /*4c40*/  IMAD.HI.U32 R14, R13, R2, RZ ;  /* 0x000000020d0e7227 */ /* 0x002fc800078e00ff */
        /* <DEDUP_REMOVED lines=25> */
.L_x_81:
[----:B------:R-:W1:Y:S02]  /*4de0*/  LDCU UR4, c[0x0][0xb30] ;  /* 0x00016600ff0477ac */ /* 0x000e640008000800 */
[----:B-1----:R-:W-:-:S09]  /*4df0*/  UISETP.NE.AND UP0, UPT, UR4, 0x1, UPT ;  /* 0x000000010400788c */ /* 0x002fd2000bf05270 */
[----:B------:R-:W-:Y:S05]  /*4e00*/  BRA.U UP0, `(.L_x_82) ;  /* 0x0000000100407547 */ /* 0x000fea000b800000 */
[----:B------:R-:W1:Y:S08]  /*4e10*/  LDC.64 R2, c[0x0][0xb18] ;  /* 0x0002c600ff027b82 */ /* 0x000e700000000a00 */
[----:B------:R-:W2:Y:S08]  /*4e20*/  LDC.64 R4, c[0x0][0xb10] ;  /* 0x0002c400ff047b82 */ /* 0x000eb00000000a00 */
[----:B------:R-:W3:Y:S08]  /*4e30*/  LDC R0, c[0x0][0xb20] ;  /* 0x0002c800ff007b82 */ /* 0x000ef00000000800 */
[----:B------:R-:W4:Y:S01]  /*4e40*/  LDC R6, c[0x0][0xb0c] ;  /* 0x0002c300ff067b82 */ /* 0x000f220000000800 */
[----:B-1----:R-:W-:Y:S01]  /*4e50*/  IMAD.HI.U32 R3, R188, R3, RZ ;  /* 0x00000003bc037227 */ /* 0x002fe200078e00ff */
[----:B------:R-:W-:-:S03]  /*4e60*/  ISETP.NE.AND P0, PT, R2, 0x1, PT ;  /* 0x000000010200780c */ /* 0x000fc60003f05270 */
[----:B--2---:R-:W-:-:S05]  /*4e70*/  IMAD.HI.U32 R4, R187, R4, RZ ;  /* 0x00000004bb047227 */ /* 0x004fca00078e00ff */
[----:B------:R-:W-:Y:S02]  /*4e80*/  SHF.R.U32.HI R4, RZ, R5, R4 ;  /* 0x00000005ff047219 */ /* 0x000fe40000011604 */
[----:B---3--:R-:W-:-:S04]  /*4e90*/  SHF.R.U32.HI R3, RZ, R0, R3 ;  /* 0x00000000ff037219 */ /* 0x008fc80000011603 */
[----:B------:R-:W-:Y:S02]  /*4ea0*/  SEL R0, R188, R3, !P0 ;  /* 0x00000003bc007207 */ /* 0x000fe40004000000 */
[----:B----4-:R-:W-:-:S04]  /*4eb0*/  ISETP.NE.AND P1, PT, R6, 0x1, PT ;  /* 0x000000010600780c */ /* 0x010fc80003f25270 */
[----:B------:R-:W-:-:S05]  /*4ec0*/  SEL R3, R187, R4, !P1 ;  /* 0x00000004bb037207 */ /* 0x000fca0004800000 */
[----:B------:R-:W-:Y:S02]  /*4ed0*/  IMAD.IADD R4, R0, 0x1, -R3 ;  /* 0x0000000100047824 */ /* 0x000fe400078e0a03 */
[----:B------:R-:W-:Y:S02]  /*4ee0*/  IMAD.IADD R3, R3, 0x1, -R0 ;  /* 0x0000000103037824 */ /* 0x000fe400078e0a00 */
[----:B------:R-:W-:Y:S02]  /*4ef0*/  IMAD R187, R4, R6, R187 ;  /* 0x0000000604bb7224 */ /* 0x000fe400078e02bb */
[----:B------:R-:W-:Y:S02]  /*4f00*/  IMAD R188, R3, R2, R188 ;  /* 0x0000000203bc7224 */ /* 0x000fe400078e02bc */
.L_x_82:
[----:B------:R-:W-:Y:S01]  /*4f10*/  ULOP3.LUT UP0, URZ, UR40, 0x3f0, URZ, 0xc0, !UPT ;  /* 0x000003f028ff7892 */ /* 0x000fe2000f80c0ff */
[----:B------:R-:W-:Y:S02]  /*4f20*/  IADD3 R179, PT, PT, R179, 0x1, RZ ;  /* 0x00000001b3b37810 */ /* 0x000fe40007ffe0ff */
[----:B------:R-:W-:-:S06]  /*4f30*/  @P3 SHF.R.U32.HI R189, RZ, 0x10, R9 ;  /* 0x00000010ffbd3819 */ /* 0x000fcc0000011609 */
[----:B------:R-:W-:Y:S05]  /*4f40*/  BRA.U !UP0, `(.L_x_83) ;  /* 0x00000001087c7547 */ /* 0x000fea000b800000 */
[----:B------:R-:W-:Y:S01]  /*4f50*/  MOV R2, 0x0 ;  /* 0x0000000000027802 */ /* 0x000fe20000000f00 */
[----:B------:R-:W1:Y:S01]  /*4f60*/  LDCU.64 UR8, c[0x4][0x80] ;  /* 0x01001000ff0877ac */ /* 0x000e620008000a00 */
[----:B------:R-:W-:Y:S02]  /*4f70*/  HFMA2 R12, -RZ, RZ, 0, 5.9604644775390625e-08 ;  /* 0x00000001ff0c7431 */ /* 0x000fe400000001ff */
[----:B------:R-:W-:Y:S01]  /*4f80*/  IMAD.MOV.U32 R8, RZ, RZ, 0x70 ;  /* 0x00000070ff087424 */ /* 0x000fe200078e00ff */
[----:B------:R2:W3:Y:S01]  /*4f90*/  LDC.64 R14, c[0x4][R2] ;  /* 0x01000000020e7b82 */ /* 0x0004e20000000a00 */
[----:B------:R-:W4:Y:S01]  /*4fa0*/  LDCU.64 UR6, c[0x4][0x88] ;  /* 0x01001100ff0677ac */ /* 0x000f220008000a00 */
[----:B------:R-:W-:Y:S01]  /*4fb0*/  IMAD.MOV.U32 R13, RZ, RZ, RZ ;  /* 0x000000ffff0d7224 */ /* 0x000fe200078e00ff */
[----:B------:R-:W2:Y:S01]  /*4fc0*/  LDCU.64 UR4, c[0x4][0x8] ;  /* 0x01000100ff0477ac */ /* 0x000ea20008000a00 */
[----:B-1----:R-:W-:Y:S01]  /*4fd0*/  IMAD.U32 R4, RZ, RZ, UR8 ;  /* 0x00000008ff047e24 */ /* 0x002fe2000f8e00ff */
[----:B------:R-:W-:Y:S01]  /*4fe0*/  MOV R5, UR9 ;  /* 0x0000000900057c02 */ /* 0x000fe20008000f00 */
[----:B----4-:R-:W-:Y:S01]  /*4ff0*/  IMAD.U32 R6, RZ, RZ, UR6 ;  /* 0x00000006ff067e24 */ /* 0x010fe2000f8e00ff */
[----:B------:R-:W-:Y:S01]  /*5000*/  MOV R7, UR7 ;  /* 0x0000000700077c02 */ /* 0x000fe20008000f00 */
[----:B--2---:R-:W-:Y:S01]  /*5010*/  IMAD.U32 R10, RZ, RZ, UR4 ;  /* 0x00000004ff0a7e24 */ /* 0x004fe2000f8e00ff */
[----:B------:R-:W-:-:S02]  /*5020*/  MOV R11, UR5 ;  /* 0x00000005000b7c02 */ /* 0x000fc40008000f00 */
[----:B------:R-:W-:-:S07]  /*5030*/  LEPC R20, `(.L_x_84) ;  /* 0x000000001014794e */ /* 0x000fce0000000000 */
[----:B---3-5:R-:W-:Y:S05]  /*5040*/  CALL.ABS.NOINC R14 ;  /* 0x000000000e007343 */ /* 0x028fea0003c00000 */
.L_x_84:
[----:B------:R-:W1:Y:S01]  /*5050*/  LDC.64 R2, c[0x4][R2] ;  /* 0x0100000002027b82 */ /* 0x000e620000000a00 */
[----:B------:R-:W2:Y:S01]  /*5060*/  LDCU.64 UR8, c[0x4][0x80] ;  /* 0x01001000ff0877ac */ /* 0x000ea20008000a00 */
[----:B------:R-:W-:Y:S02]  /*5070*/  HFMA2 R12, -RZ, RZ, 0, 5.9604644775390625e-08 ;  /* 0x00000001ff0c7431 */ /* 0x000fe400000001ff */
[----:B------:R-:W-:Y:S01]  /*5080*/  IMAD.MOV.U32 R8, RZ, RZ, 0x70 ;  /* 0x00000070ff087424 */ /* 0x000fe200078e00ff */
[----:B------:R-:W3:Y:S01]  /*5090*/  LDCU.64 UR6, c[0x4][0x88] ;  /* 0x01001100ff0677ac */ /* 0x000ee20008000a00 */
[----:B------:R-:W-:Y:S01]  /*50a0*/  IMAD.MOV.U32 R13, RZ, RZ, RZ ;  /* 0x000000ffff0d7224 */ /* 0x000fe200078e00ff */
[----:B------:R-:W4:Y:S01]  /*50b0*/  LDCU.64 UR4, c[0x4][0x8] ;  /* 0x01000100ff0477ac */ /* 0x000f220008000a00 */
[----:B--2---:R-:W-:Y:S02]  /*50c0*/  MOV R4, UR8 ;  /* 0x0000000800047c02 */ /* 0x004fe40008000f00 */
[----:B------:R-:W-:Y:S01]  /*50d0*/  MOV R5, UR9 ;  /* 0x0000000900057c02 */ /* 0x000fe20008000f00 */
[----:B---3--:R-:W-:Y:S01]  /*50e0*/  IMAD.U32 R6, RZ, RZ, UR6 ;  /* 0x00000006ff067e24 */ /* 0x008fe2000f8e00ff */
[----:B------:R-:W-:Y:S01]  /*50f0*/  MOV R7, UR7 ;  /* 0x0000000700077c02 */ /* 0x000fe20008000f00 */
[----:B----4-:R-:W-:Y:S01]  /*5100*/  IMAD.U32 R10, RZ, RZ, UR4 ;  /* 0x00000004ff0a7e24 */ /* 0x010fe2000f8e00ff */
[----:B------:R-:W-:-:S02]  /*5110*/  MOV R11, UR5 ;  /* 0x00000005000b7c02 */ /* 0x000fc40008000f00 */
[----:B------:R-:W-:-:S07]  /*5120*/  LEPC R20, `(.L_x_83) ;  /* 0x000000001014794e */ /* 0x000fce0000000000 */
[----:B-1----:R-:W-:Y:S05]  /*5130*/  CALL.ABS.NOINC R2 ;  /* 0x0000000002007343 */ /* 0x002fea0003c00000 */
.L_x_83:
[----:B------:R-:W1:Y:S01]  /*5140*/  LDC.64 R2, c[0x0][0x890] ;  /* 0x00022400ff027b82 */ /* 0x000e620000000a00 */
[----:B------:R-:W-:-:S06]  /*5150*/  ULOP3.LUT UR4, UR44, 0x1, URZ, 0x3c, !UPT ;  /* 0x000000012c047892 */ /* 0x000fcc000f8e3cff */
[----:B------:R-:W-:Y:S01]  /*5160*/  IMAD.U32 R186, RZ, RZ, UR4 ;  /* 0x00000004ffba7e24 */ /* 0x000fe2000f8e00ff */
[----:B-1----:R-:W-:-:S04]  /*5170*/  ISETP.NE.U32.AND P3, PT, R2, RZ, PT ;  /* 0x000000ff0200720c */ /* 0x002fc80003f65070 */
[----:B------:R-:W-:-:S13]  /*5180*/  ISETP.NE.AND.EX P3, PT, R3, RZ, PT, P3 ;  /* 0x000000ff0300720c */ /* 0x000fda0003f65330 */
[----:B------:R-:W-:Y:S05]  /*5190*/  @!P3 BRA `(.L_x_85) ;  /* 0x000000000034b947 */ /* 0x000fea0003800000 */
[----:B------:R-:W1:Y:S02]  /*51a0*/  LDCU.64 UR4, c[0x0][0x888] ;  /* 0x00011100ff0477ac */ /* 0x000e640008000a00 */
[----:B-1----:R-:W-:-:S04]  /*51b0*/  UISETP.NE.U32.AND UP0, UPT, UR4, URZ, UPT ;  /* 0x000000ff0400728c */ /* 0x002fc8000bf05070 */
[----:B------:R-:W-:-:S09]  /*51c0*/  UISETP.NE.AND.EX UP0, UPT, UR5, URZ, UPT, UP0 ;  /* 0x000000ff0500728c */ /* 0x000fd2000bf05300 */
[----:B------:R-:W-:Y:S05]  /*51d0*/  BRA.U !UP0, `(.L_x_86) ;  /* 0x0000000108187547 */ /* 0x000fea000b800000 */
[----:B------:R-:W1:Y:S01]  /*51e0*/  LDC.64 R4, c[0x0][0x888] ;  /* 0x00022200ff047b82 */ /* 0x000e620000000a00 */
[----:B------:R-:W-:-:S04]  /*51f0*/  IMAD R0, R2, UR36, RZ ;  /* 0x0000002402007c24 */ /* 0x000fc8000f8e02ff */
[----:B-1----:R-:W-:-:S05]  /*5200*/  IMAD.WIDE R4, R0, 0x4, R4 ;  /* 0x0000000400047825 */ /* 0x002fca00078e0204 */
[----:B-----5:R1:W5:Y:S01]  /*5210*/  LDG.E R139, desc[UR38][R4.64] ;  /* 0x00000026048b7981 */ /* 0x020362000c1e1900 */
[----:B------:R-:W-:Y:S01]  /*5220*/  MOV R175, 0x1 ;  /* 0x0000000100af7802 */ /* 0x000fe20000000f00 */
[----:B------:R-:W-:Y:S06]  /*5230*/  BRA `(.L_x_85) ;  /* 0x00000000000c7947 */ /* 0x000fec0003800000 */
.L_x_86:
[----:B------:R-:W1:Y:S01]  /*5240*/  LDCU UR4, c[0x0][0x880] ;  /* 0x00011000ff0477ac */ /* 0x000e620008000800 */
[----:B------:R-:W-:Y:S01]  /*5250*/  HFMA2 R175, -RZ, RZ, 0, 5.9604644775390625e-08 ;  /* 0x00000001ffaf7431 */ /* 0x000fe200000001ff */
[----:B-1---5:R-:W-:Y:S02]  /*5260*/  MOV R139, UR4 ;  /* 0x00000004008b7c02 */ /* 0x022fe40008000f00 */
.L_x_85:
[----:B-1----:R-:W1:Y:S02]  /*5270*/  LDC.64 R4, c[0x0][0x8b0] ;  /* 0x00022c00ff047b82 */ /* 0x002e640000000a00 */
        /* <DEDUP_REMOVED lines=11> */
[----:B------:R-:W-:Y:S05]  /*5330*/  BRA `(.L_x_87) ;  /* 0x0000000000087947 */ /* 0x000fea0003800000 */
.L_x_88:
[----:B------:R-:W1:Y:S02]  /*5340*/  LDCU UR4, c[0x0][0x8a0] ;  /* 0x00011400ff0477ac */ /* 0x000e640008000800 */
[----:B-1---5:R-:W-:Y:S02]  /*5350*/  MOV R128, UR4 ;  /* 0x0000000400807c02 */ /* 0x022fe40008000f00 */
.L_x_87:
[----:B------:R-:W-:Y:S01]  /*5360*/  UISETP.NE.AND UP0, UPT, UR45, URZ, UPT ;  /* 0x000000ff2d00728c */ /* 0x000fe2000bf05270 */
[----:B------:R-:W-:-:S04]  /*5370*/  PLOP3.LUT P0, PT, PT, PT, PT, 0x8, 0x80 ;  /* 0x000000000080781c */ /* 0x000fc80003f0e170 */
[----:B------:R-:W-:-:S04]  /*5380*/  P2R R201, PR, RZ, 0x1 ;  /* 0x00000001ffc97803 */ /* 0x000fc80000000000 */
[----:B------:R-:W-:Y:S05]  /*5390*/  BRA.U !UP0, `(.L_x_89) ;  /* 0x00000001083c7547 */ /* 0x000fea000b800000 */
[----:B------:R-:W-:-:S04]  /*53a0*/  ISETP.NE.U32.AND P0, PT, R2, RZ, PT ;  /* 0x000000ff0200720c */ /* 0x000fc80003f05070 */
[----:B------:R-:W-:-:S13]  /*53b0*/  ISETP.NE.AND.EX P0, PT, R3, RZ, PT, P0 ;  /* 0x000000ff0300720c */ /* 0x000fda0003f05300 */
[----:B-----5:R-:W-:-:S04]  /*53c0*/  @!P0 FSETP.EQ.AND P1, PT, R139, RZ, PT ;  /* 0x000000ff8b00820b */ /* 0x020fc80003f22000 */
[----:B------:R-:W-:Y:S01]  /*53d0*/  P2R R201, PR, RZ, 0x2 ;  /* 0x00000002ffc97803 */ /* 0x000fe20000000000 */
[----:B------:R-:W-:Y:S08]  /*53e0*/  @!P0 BRA `(.L_x_89) ;  /* 0x0000000000288947 */ /* 0x000ff00003800000 */
[----:B------:R-:W2:Y:S01]  /*53f0*/  LDCU.64 UR4, c[0x0][0x888] ;  /* 0x00011100ff0477ac */ /* 0x000ea20008000a00 */
[----:B------:R-:W-:Y:S02]  /*5400*/  LOP3.LUT P1, RZ, R175, 0xff, RZ, 0xc0, !PT ;  /* 0x000000ffafff7812 */ /* 0x000fe4000782c0ff */
[----:B------:R-:W-:-:S04]  /*5410*/  FSETP.NEU.AND P0, PT, R139, RZ, PT ;  /* 0x000000ff8b00720b */ /* 0x000fc80003f0d000 */
[----:B------:R-:W-:Y:S02]  /*5420*/  SEL R0, RZ, 0xffffffff, P0 ;  /* 0xffffffffff007807 */ /* 0x000fe40000000000 */
[----:B--2---:R-:W-:-:S04]  /*5430*/  ISETP.NE.U32.AND P2, PT, RZ, UR4, PT ;  /* 0x00000004ff007c0c */ /* 0x004fc8000bf45070 */
[----:B------:R-:W-:-:S04]  /*5440*/  ISETP.NE.AND.EX P2, PT, RZ, UR5, PT, P2 ;  /* 0x00000005ff007c0c */ /* 0x000fc8000bf45320 */
[----:B------:R-:W-:-:S04]  /*5450*/  @!P1 SEL R0, RZ, 0xffffffff, P2 ;  /* 0xffffffffff009807 */ /* 0x000fc80001000000 */
[----:B------:R-:W-:-:S04]  /*5460*/  LOP3.LUT R0, R0, 0x1, RZ, 0xc0, !PT ;  /* 0x0000000100007812 */ /* 0x000fc800078ec0ff */
[----:B------:R-:W-:-:S04]  /*5470*/  ISETP.EQ.U32.AND P0, PT, R0, 0x1, PT ;  /* 0x000000010000780c */ /* 0x000fc80003f02070 */
[----:B------:R-:W-:-:S09]  /*5480*/  P2R R201, PR, RZ, 0x1 ;  /* 0x00000001ffc97803 */ /* 0x000fd20000000000 */
.L_x_89:
[----:B------:R-:W-:Y:S01]  /*5490*/  ISETP.NE.AND P4, PT, R201, RZ, PT ;  /* 0x000000ffc900720c */ /* 0x000fe20003f85270 */
[----:B------:R-:W-:Y:S01]  /*54a0*/  IMAD.MOV.U32 R185, RZ, RZ, 0x1 ;  /* 0x00000001ffb97424 */ /* 0x000fe200078e00ff */
[----:B------:R-:W-:Y:S01]  /*54b0*/  LEA R5, R126, UR41, 0x3 ;  /* 0x000000297e057c11 */ /* 0x000fe2000f8e18ff */
[----:B------:R-:W-:Y:S01]  /*54c0*/  IMAD.SHL.U32 R178, R18, 0x100, RZ ;  /* 0x0000010012b27824 */ /* 0x000fe200078e00ff */
[----:B------:R-:W-:Y:S01]  /*54d0*/  SHF.L.U32 R2, R192, 0x1f, RZ ;  /* 0x0000001fc0027819 */ /* 0x000fe200000006ff */
[----:B------:R-:W-:Y:S01]  /*54e0*/  IMAD.SHL.U32 R177, R19, 0x80, RZ ;  /* 0x0000008013b17824 */ /* 0x000fe200078e00ff */
[----:B------:R-:W-:Y:S01]  /*54f0*/  CS2R R170, SRZ ;  /* 0x0000000000aa7805 */ /* 0x000fe2000001ff00 */
[----:B------:R-:W-:Y:S01]  /*5500*/  IMAD R124, R126, 0x100, R127 ;  /* 0x000001007e7c7824 */ /* 0x000fe200078e027f */
[----:B------:R-:W-:Y:S01]  /*5510*/  CS2R R168, SRZ ;  /* 0x0000000000a87805 */ /* 0x000fe2000001ff00 */
[----:B------:R-:W-:Y:S01]  /*5520*/  IMAD.MOV.U32 R125, RZ, RZ, RZ ;  /* 0x000000ffff7d7224 */ /* 0x000fe200078e00ff */
[----:B------:R-:W-:Y:S01]  /*5530*/  CS2R R166, SRZ ;  /* 0x0000000000a67805 */ /* 0x000fe2000001ff00 */
[----:B------:R-:W-:Y:S01]  /*5540*/  IMAD.U32 R184, RZ, RZ, UR42 ;  /* 0x0000002affb87e24 */ /* 0x000fe2000f8e00ff */
[----:B------:R-:W-:Y:S01]  /*5550*/  CS2R R164, SRZ ;  /* 0x0000000000a47805 */ /* 0x000fe2000001ff00 */
[----:B------:R-:W-:Y:S01]  /*5560*/  VOTEU.ALL UP0, P4 ;  /* 0x0000000000ff7886 */ /* 0x000fe20002000000 */
[----:B------:R-:W-:Y:S01]  /*5570*/  @!P4 SHF.L.U32 R4, R186, 0x1f, RZ ;  /* 0x0000001fba04c819 */ /* 0x000fe200000006ff */
[----:B------:R-:W-:Y:S01]  /*5580*/  IMAD.U32 R183, RZ, RZ, UR43 ;  /* 0x0000002bffb77e24 */ /* 0x000fe2000f8e00ff */
[----:B------:R-:W-:-:S02]  /*5590*/  CS2R R162, SRZ ;  /* 0x0000000000a27805 */ /* 0x000fc4000001ff00 */
[----:B------:R-:W-:Y:S01]  /*55a0*/  CS2R R160, SRZ ;  /* 0x0000000000a07805 */ /* 0x000fe2000001ff00 */
[----:B------:R-:W-:Y:S01]  /*55b0*/  @!UP0 ULEA UR4, UR43, UR41, 0x3 ;  /* 0x000000292b048291 */ /* 0x000fe2000f8e18ff */
[----:B------:R-:W-:Y:S02]  /*55c0*/  CS2R R158, SRZ ;  /* 0x00000000009e7805 */ /* 0x000fe4000001ff00 */
[----:B------:R-:W-:Y:S02]  /*55d0*/  CS2R R156, SRZ ;  /* 0x00000000009c7805 */ /* 0x000fe4000001ff00 */
[----:B------:R-:W-:Y:S02]  /*55e0*/  CS2R R154, SRZ ;  /* 0x00000000009a7805 */ /* 0x000fe4000001ff00 */
[----:B------:R-:W-:Y:S02]  /*55f0*/  CS2R R152, SRZ ;  /* 0x0000000000987805 */ /* 0x000fe4000001ff00 */
[----:B------:R-:W-:-:S02]  /*5600*/  CS2R R150, SRZ ;  /* 0x0000000000967805 */ /* 0x000fc4000001ff00 */
[----:B------:R-:W-:Y:S02]  /*5610*/  CS2R R148, SRZ ;  /* 0x0000000000947805 */ /* 0x000fe4000001ff00 */
[----:B------:R-:W-:Y:S02]  /*5620*/  CS2R R146, SRZ ;  /* 0x0000000000927805 */ /* 0x000fe4000001ff00 */
[----:B------:R-:W-:Y:S01]  /*5630*/  CS2R R144, SRZ ;  /* 0x0000000000907805 */ /* 0x000fe2000001ff00 */
[----:B------:R-:W2:Y:S01]  /*5640*/  @!P4 SYNCS.PHASECHK.TRANS64.TRYWAIT P1, [UR4+0x30], R4 ;  /* 0x00003004ff00c5a7 */ /* 0x000ea20008021104 */
[----:B------:R-:W-:Y:S01]  /*5650*/  CS2R R142, SRZ ;  /* 0x00000000008e7805 */ /* 0x000fe2000001ff00 */
[----:B------:R-:W3:Y:S01]  /*5660*/  LDCU.64 UR4, c[0x0][0x888] ;  /* 0x00011100ff0477ac */ /* 0x000ee20008000a00 */
[----:B------:R-:W-:Y:S01]  /*5670*/  CS2R R140, SRZ ;  /* 0x00000000008c7805 */ /* 0x000fe2000001ff00 */
[----:B------:R-:W4:Y:S01]  /*5680*/  SYNCS.PHASECHK.TRANS64.TRYWAIT P0, [R5+URZ+0xa0], R2 ;  /* 0x0000a002050075a7 */ /* 0x000f2200080011ff */
[----:B---3--:R-:W-:-:S04]  /*5690*/  ISETP.NE.U32.AND P2, PT, RZ, UR4, PT ;  /* 0x00000004ff007c0c */ /* 0x008fc8000bf45070 */
[----:B------:R-:W-:-:S04]  /*56a0*/  ISETP.NE.AND.EX P2, PT, RZ, UR5, PT, P2 ;  /* 0x00000005ff007c0c */ /* 0x000fc8000bf45320 */
[----:B------:R-:W-:Y:S02]  /*56b0*/  SEL R3, RZ, 0xffffffff, P2 ;  /* 0xffffffffff037807 */ /* 0x000fe40001000000 */
[----:B-----5:R-:W-:-:S04]  /*56c0*/  FSETP.NEU.AND P2, PT, R139, RZ, PT ;  /* 0x000000ff8b00720b */ /* 0x020fc80003f4d000 */
[----:B------:R-:W-:Y:S02]  /*56d0*/  SEL R0, RZ, 0xffffffff, P2 ;  /* 0xffffffffff007807 */ /* 0x000fe40001000000 */
[----:B------:R-:W-:-:S04]  /*56e0*/  LOP3.LUT P2, R176, R175, 0xff, RZ, 0xc0, !PT ;  /* 0x000000ffafb07812 */ /* 0x000fc8000784c0ff */
[----:B------:R-:W-:-:S04]  /*56f0*/  @P3 SEL R0, R3, R0, !P2 ;  /* 0x0000000003003207 */ /* 0x000fc80005000000 */
[----:B------:R-:W-:-:S04]  /*5700*/  LOP3.LUT R0, R0, 0x1, RZ, 0xc0, !PT ;  /* 0x0000000100007812 */ /* 0x000fc800078ec0ff */
[----:B------:R-:W-:-:S04]  /*5710*/  ISETP.NE.U32.AND P2, PT, R0, 0x1, PT ;  /* 0x000000010000780c */ /* 0x000fc80003f45070 */
[----:B------:R-:W-:Y:S02]  /*5720*/  P2R R199, PR, RZ, 0x4 ;  /* 0x00000004ffc77803 */ /* 0x000fe40000000000 */
[----:B--2---:R-:W-:Y:S02]  /*5730*/  @!P4 SEL R185, RZ, 0x1, !P1 ;  /* 0x00000001ffb9c807 */ /* 0x004fe40004800000 */
[----:B----4-:R-:W-:-:S07]  /*5740*/  SEL R180, RZ, 0x1, !P0 ;  /* 0x00000001ffb47807 */ /* 0x010fce0004000000 */
.L_x_106:
[----:B------:R-:W-:Y:S01]  /*5750*/  ISETP.NE.AND P0, PT, R201, RZ, PT ;  /* 0x000000ffc900720c */ /* 0x000fe20003f05270 */
[----:B------:R-:W-:Y:S05]  /*5760*/  YIELD ;  /* 0x0000000000007946 */ /* 0x000fea0003800000 */
[----:B------:R-:W-:Y:S07]  /*5770*/  BSSY B1, `(.L_x_90) ;  /* 0x0000027000017945 */ /* 0x000fee0003800000 */
[----:B------:R-:W-:Y:S05]  /*5780*/  @P0 BRA `(.L_x_91) ;  /* 0x0000000000940947 */ /* 0x000fea0003800000 */
[----:B------:R-:W-:Y:S01]  /*5790*/  ISETP.NE.AND P1, PT, R199, RZ, PT ;  /* 0x000000ffc700720c */ /* 0x000fe20003f25270 */
[----:B------:R-:W-:Y:S01]  /*57a0*/  BSSY B0, `(.L_x_92) ;  /* 0x0000010000007945 */ /* 0x000fe20003800000 */
[----:B------:R-:W-:Y:S02]  /*57b0*/  ISETP.NE.AND P0, PT, R185, RZ, PT ;  /* 0x000000ffb900720c */ /* 0x000fe40003f05270 */
[----:B------:R-:W-:Y:S09]  /*57c0*/  ISETP.NE.U32.AND P2, PT, R195, 0x1, PT ;  /* 0x00000001c300780c */ /* 0x000ff20003f45070 */
[----:B-1----:R-:W-:Y:S02]  /*57d0*/  @P1 IMAD R7, R183, 0x2000, R196 ;  /* 0x00002000b7071824 */ /* 0x002fe400078e02c4 */
[----:B------:R-:W-:Y:S03]  /*57e0*/  @P1 IMAD.MOV.U32 R6, RZ, RZ, 0x10 ;  /* 0x00000010ff061424 */ /* 0x000fe600078e00ff */
[----:B------:R-:W-:Y:S02]  /*57f0*/  @P1 LEA R7, R7, UR41, 0x1 ;  /* 0x0000002907071c11 */ /* 0x000fe4000f8e08ff */
[----:B------:R-:W-:Y:S02]  /*5800*/  @P1 SEL R6, R6, 0xfffffff0, P2 ;  /* 0xfffffff006061807 */ /* 0x000fe40001000000 */
[----:B------:R-:W-:Y:S01]  /*5810*/  @P1 LEA R2, R194, R7, 0x4 ;  /* 0x00000007c2021211 */ /* 0x000fe200078e20ff */
[C---:B------:R-:W-:Y:S02]  /*5820*/  @P1 VIADD R0, R7.reuse, 0x400 ;  /* 0x0000040007001836 */ /* 0x040fe40000000000 */
[----:B------:R-:W-:Y:S03]  /*5830*/  @P1 IMAD.IADD R4, R7, 0x1, R6 ;  /* 0x0000000107041824 */ /* 0x000fe600078e0206 */
[----:B------:R-:W-:Y:S01]  /*5840*/  @P1 LEA R5, R193, R0, 0x4 ;  /* 0x00000000c1051211 */ /* 0x000fe200078e20ff */
[----:B------:R-:W-:Y:S06]  /*5850*/  @P0 BRA `(.L_x_93) ;  /* 0x0000000000100947 */ /* 0x000fec0003800000 */
[----:B------:R-:W-:Y:S02]  /*5860*/  LEA R3, R183, UR41, 0x3 ;  /* 0x00000029b7037c11 */ /* 0x000fe4000f8e18ff */
[----:B------:R-:W-:Y:S04]  /*5870*/  SHF.L.U32 R0, R186, 0x1f, RZ ;  /* 0x0000001fba007819 */ /* 0x000fe800000006ff */
[----:B------:R-:W1:Y:S02]  /*5880*/  SYNCS.PHASECHK.TRANS64.TRYWAIT P0, [R3+URZ+0x30], R0 ;  /* 0x00003000030075a7 */ /* 0x000e6400080011ff */
[----:B-1----:R-:W-:Y:S05]  /*5890*/  @!P0 BRA `(.L_x_94) ;  /* 0x0000008400bc8947 */ /* 0x002fea0003800000 */
.L_x_93:
[----:B------:R-:W-:Y:S05]  /*58a0*/  BSYNC B0 ;  /* 0x0000000000007941 */ /* 0x000fea0003800000 */
.L_x_92:
[----:B------:R-:W-:Y:S02]  /*58b0*/  ISETP.NE.AND P0, PT, R199, RZ, PT ;  /* 0x000000ffc700720c */ /* 0x000fe40003f05270 */
[----:B------:R-:W-:Y:S11]  /*58c0*/  IADD3 R183, PT, PT, R183, 0x1, RZ ;  /* 0x00000001b7b77810 */ /* 0x000ff60007ffe0ff */
[----:B------:R-:W2:Y:S01]  /*58d0*/  @P0 LDS.128 R144, [R4+0x400] ;  /* 0x0004000004900984 */ /* 0x000ea20000000c00 */
[----:B-1----:R-:W-:Y:S01]  /*58e0*/  @P0 IMAD R3, R194, 0x10, R5 ;  /* 0x00000010c2030824 */ /* 0x002fe200078e0205 */
[C---:B------:R-:W-:Y:S01]  /*58f0*/  @P0 IADD3 R5, PT, PT, R6.reuse, R5, RZ ;  /* 0x0000000506050210 */ /* 0x040fe20007ffe0ff */
[C---:B------:R-:W-:Y:S01]  /*5900*/  @P0 IMAD.IADD R0, R6.reuse, 0x1, R2 ;  /* 0x0000000106000824 */ /* 0x040fe200078e0202 */
[----:B------:R1:W3:Y:S01]  /*5910*/  @P0 LDS.128 R140, [R7+0x400] ;  /* 0x00040000078c0984 */ /* 0x0002e20000000c00 */
[----:B------:R-:W-:Y:S02]  /*5920*/  @P0 IMAD R8, R193, 0x10, R7 ;  /* 0x00000010c1080824 */ /* 0x000fe400078e0207 */
[----:B------:R-:W-:Y:S01]  /*5930*/  @P0 IMAD.IADD R6, R6, 0x1, R3 ;  /* 0x0000000106060824 */ /* 0x000fe200078e0203 */
[----:B------:R4:W2:Y:S04]  /*5940*/  @P0 LDS.128 R148, [R2+0x400] ;  /* 0x0004000002940984 */ /* 0x0008a80000000c00 */
[----:B------:R4:W2:Y:S04]  /*5950*/  @P0 LDS.128 R152, [R0+0x400] ;  /* 0x0004000000980984 */ /* 0x0008a80000000c00 */
[----:B------:R4:W2:Y:S04]  /*5960*/  @P0 LDS.128 R156, [R8+0x400] ;  /* 0x00040000089c0984 */ /* 0x0008a80000000c00 */
[----:B------:R4:W2:Y:S04]  /*5970*/  @P0 LDS.128 R160, [R5] ;  /* 0x0000000005a00984 */ /* 0x0008a80000000c00 */
[----:B------:R4:W2:Y:S04]  /*5980*/  @P0 LDS.128 R164, [R3] ;  /* 0x0000000003a40984 */ /* 0x0008a80000000c00 */
[----:B------:R4:W2:Y:S01]  /*5990*/  @P0 LDS.128 R168, [R6] ;  /* 0x0000000006a80984 */ /* 0x0008a20000000c00 */
[C---:B------:R-:W-:Y:S04]  /*59a0*/  ISETP.NE.AND P0, PT, R183.reuse, 0x4, PT ;  /* 0x00000004b700780c */ /* 0x040fe80003f05270 */
[----:B-1----:R-:W-:Y:S02]  /*59b0*/  SEL R7, RZ, 0x1, P0 ;  /* 0x00000001ff077807 */ /* 0x002fe40000000000 */
[----:B------:R-:W-:Y:S02]  /*59c0*/  SEL R183, R183, RZ, P0 ;  /* 0x000000ffb7b77207 */ /* 0x000fe40000000000 */
[----:B------:R-:W-:Y:S02]  /*59d0*/  LOP3.LUT R186, R186, R7, RZ, 0x3c, !PT ;  /* 0x00000007baba7212 */ /* 0x000fe400078e3cff */
.L_x_91:
[----:B------:R-:W-:Y:S05]  /*59e0*/  BSYNC B1 ;  /* 0x0000000000017941 */ /* 0x000fea0003800000 */
.L_x_90:
[C---:B------:R-:W-:Y:S01]  /*59f0*/  LOP3.LUT P1, RZ, R125.reuse, R180, RZ, 0xfc, !PT ;  /* 0x000000b47dff7212 */ /* 0x040fe2000782fcff */
[----:B------:R-:W-:Y:S01]  /*5a00*/  IMAD.SHL.U32 R123, R125, 0x40, RZ ;  /* 0x000000407d7b7824 */ /* 0x000fe200078e00ff */
[----:B------:R-:W-:Y:S01]  /*5a10*/  LEA R202, R126, UR41, 0x3 ;  /* 0x000000297eca7c11 */ /* 0x000fe2000f8e18ff */
[----:B------:R-:W-:Y:S02]  /*5a20*/  BSSY B0, `(.L_x_95) ;  /* 0x0000009000007945 */ /* 0x000fe40003800000 */
[----:B------:R-:W-:Y:S05]  /*5a30*/  IMAD.IADD R16, R124, 0x1, R123 ;  /* 0x000000017c107824 */ /* 0x000fea00078e027b */
[----:B----4-:R-:W-:Y:S04]  /*5a40*/  SHF.R.U32.HI R3, RZ, 0x15, R16 ;  /* 0x00000015ff037819 */ /* 0x010fe80000011610 */
[----:B------:R-:W-:Y:S01]  /*5a50*/  LOP3.LUT P0, RZ, R3, 0x3, R198, 0x48, !PT ;  /* 0x0000000303ff7812 */ /* 0x000fe200078048c6 */
[----:B------:R-:W-:Y:S01]  /*5a60*/  @!UPT UIADD3 URZ, UPT, UPT, URZ, URZ, URZ ;  /* 0x000000fffffff290 */ /* 0x000fe2000fffe0ff */
[----:B------:R-:W-:Y:S11]  /*5a70*/  @P1 BRA `(.L_x_96) ;  /* 0x00000000000c1947 */ /* 0x000ff60003800000 */
[----:B------:R-:W-:Y:S04]  /*5a80*/  SHF.L.U32 R3, R192, 0x1f, RZ ;  /* 0x0000001fc0037819 */ /* 0x000fe800000006ff */
[----:B------:R-:W4:Y:S02]  /*5a90*/  SYNCS.PHASECHK.TRANS64.TRYWAIT P1, [R202+URZ+0xa0], R3 ;  /* 0x0000a003ca0075a7 */ /* 0x000f2400080211ff */
[----:B----4-:R-:W-:Y:S05]  /*5aa0*/  @!P1 BRA `(.L_x_97) ;  /* 0x00000084004c9947 */ /* 0x010fea0003800000 */
.L_x_96:
[----:B------:R-:W-:Y:S05]  /*5ab0*/  BSYNC B0 ;  /* 0x0000000000007941 */ /* 0x000fea0003800000 */
.L_x_95:
[----:B------:R-:W-:Y:S05]  /*5ac0*/  @!P0 BRA `(.L_x_98) ;  /* 0x0000000000408947 */ /* 0x000fea0003800000 */
[----:B------:R-:W5:Y:S01]  /*5ad0*/  LDCU.64 UR8, c[0x4][0x70] ;  /* 0x01000e00ff0877ac */ /* 0x000f620008000a00 */
[----:B----4-:R-:W-:Y:S01]  /*5ae0*/  MOV R3, 0x0 ;  /* 0x0000000000037802 */ /* 0x010fe20000000f00 */
[----:B------:R-:W-:Y:S02]  /*5af0*/  HFMA2 R12, -RZ, RZ, 0, 5.9604644775390625e-08 ;  /* 0x00000001ff0c7431 */ /* 0x000fe400000001ff */
[----:B------:R-:W-:Y:S02]  /*5b00*/  IMAD.MOV.U32 R8, RZ, RZ, 0x192 ;  /* 0x00000192ff087424 */ /* 0x000fe400078e00ff */
[----:B------:R-:W-:Y:S01]  /*5b10*/  IMAD.MOV.U32 R13, RZ, RZ, RZ ;  /* 0x000000ffff0d7224 */ /* 0x000fe200078e00ff */
[----:B------:R-:W1:Y:S01]  /*5b20*/  LDCU.64 UR6, c[0x4][0x78] ;  /* 0x01000f00ff0677ac */ /* 0x000e620008000a00 */
[----:B------:R-:W4:Y:S01]  /*5b30*/  LDC.64 R2, c[0x4][R3] ;  /* 0x0100000003027b82 */ /* 0x000f220000000a00 */
[----:B------:R-:W2:Y:S01]  /*5b40*/  LDCU.64 UR4, c[0x4][0x10] ;  /* 0x01000200ff0477ac */ /* 0x000ea20008000a00 */
[----:B-----5:R-:W-:Y:S01]  /*5b50*/  MOV R5, UR9 ;  /* 0x0000000900057c02 */ /* 0x020fe20008000f00 */
[----:B------:R-:W-:Y:S01]  /*5b60*/  IMAD.U32 R4, RZ, RZ, UR8 ;  /* 0x00000008ff047e24 */ /* 0x000fe2000f8e00ff */
[----:B-1----:R-:W-:Y:S01]  /*5b70*/  MOV R7, UR7 ;  /* 0x0000000700077c02 */ /* 0x002fe20008000f00 */
[----:B------:R-:W-:Y:S01]  /*5b80*/  IMAD.U32 R6, RZ, RZ, UR6 ;  /* 0x00000006ff067e24 */ /* 0x000fe2000f8e00ff */
[----:B--2---:R-:W-:Y:S01]  /*5b90*/  MOV R11, UR5 ;  /* 0x00000005000b7c02 */ /* 0x004fe20008000f00 */
[----:B------:R-:W-:Y:S02]  /*5ba0*/  IMAD.U32 R10, RZ, RZ, UR4 ;  /* 0x00000004ff0a7e24 */ /* 0x000fe4000f8e00ff */
[----:B------:R-:W-:Y:S07]  /*5bb0*/  LEPC R20, `(.L_x_98) ;  /* 0x000000001014794e */ /* 0x000fee0000000000 */
[----:B---34-:R-:W-:Y:S05]  /*5bc0*/  CALL.ABS.NOINC R2 ;  /* 0x0000000002007343 */ /* 0x018fea0003c00000 */
.L_x_98:
[----:B------:R-:W-:Y:S01]  /*5bd0*/  MOV R172, 0x38eb4c3a ;  /* 0x38eb4c3a00ac7802 */ /* 0x000fe20000000f00 */
[----:B------:R-:W-:Y:S05]  /*5be0*/  WARPSYNC.ALL ;  /* 0x0000000000007948 */ /* 0x000fea0003800000 */
[----:B------:R-:W-:Y:S01]  /*5bf0*/  R2UR UR4, R16 ;  /* 0x00000000100472ca */ /* 0x000fe200000e0000 */
[--C-:B---3--:R-:W-:Y:S01]  /*5c00*/  HADD2.F32 R68, -RZ, R140.reuse.H0_H0 ;  /* 0x2000008cff447230 */ /* 0x108fe20000004100 */
[----:B------:R-:W-:Y:S01]  /*5c10*/  MOV R129, 0x3c09919f ;  /* 0x3c09919f00817802 */ /* 0x000fe20000000f00 */
[----:B------:R-:W-:Y:S01]  /*5c20*/  HADD2.F32 R69, -RZ, R140.H1_H1 ;  /* 0x3000008cff457230 */ /* 0x000fe20000004100 */
[----:B------:R-:W-:Y:S01]  /*5c30*/  MOV R132, 0x3e235519 ;  /* 0x3e23551900847802 */ /* 0x000fe20000000f00 */
[----:B------:R-:W-:Y:S01]  /*5c40*/  HADD2.F32 R70, -RZ, R141.H1_H1 ;  /* 0x3000008dff467230 */ /* 0x000fe20000004100 */
[----:B------:R-:W-:Y:S01]  /*5c50*/  MOV R130, 0x3f210a14 ;  /* 0x3f210a1400827802 */ /* 0x000fe20000000f00 */
[--C-:B------:R-:W-:Y:S01]  /*5c60*/  HADD2.F32 R72, -RZ, R142.reuse.H1_H1 ;  /* 0x3000008eff487230 */ /* 0x100fe20000004100 */
[----:B------:R-:W-:Y:S01]  /*5c70*/  ISETP.NE.U32.AND P6, PT, R195, 0x1, PT ;  /* 0x00000001c300780c */ /* 0x000fe20003fc5070 */
[----:B------:R-:W-:Y:S02]  /*5c80*/  HADD2.F32 R71, -RZ, R143.H0_H0 ;  /* 0x2000008fff477230 */ /* 0x000fe40000004100 */
[----:B------:R-:W-:Y:S01]  /*5c90*/  HFMA2 R134, -RZ, RZ, 0.8349609375, 5.424022674560546875e-06 ;  /* 0x3aae005bff867431 */ /* 0x000fe200000001ff */
[----:B------:R-:W-:Y:S01]  /*5ca0*/  BSSY.RECONVERGENT B0, `(.L_x_99) ;  /* 0x0000758000007945 */ /* 0x000fe20003800200 */
[----:B------:R-:W-:Y:S01]  /*5cb0*/  HFMA2 R133, -RZ, RZ, 1.28515625, -179.25 ;  /* 0x3d24d99aff857431 */ /* 0x000fe200000001ff */
[----:B-1----:R-:W1:Y:S01]  /*5cc0*/  LDTM.x64 R4, tmem[UR4] ;  /* 0x00000004000479ee */ /* 0x002e620008340000 */
[----:B------:R-:W-:Y:S02]  /*5cd0*/  HFMA2 R131, -RZ, RZ, 1.8525390625, -0.310791015625 ;  /* 0x3f69b4f9ff837431 */ /* 0x000fe400000001ff */
[C---:B-1----:R-:W-:Y:S01]  /*5ce0*/  FMUL R0, R128.reuse, R4 ;  /* 0x0000000480007220 */ /* 0x042fe20000400000 */
[C---:B------:R-:W-:Y:S01]  /*5cf0*/  FMUL R2, R128.reuse, R5 ;  /* 0x0000000580027220 */ /* 0x040fe20000400000 */
[C---:B----4-:R-:W-:Y:S01]  /*5d00*/  FMUL R3, R128.reuse, R6 ;  /* 0x0000000680037220 */ /* 0x050fe20000400000 */
[C---:B------:R-:W-:Y:S01]  /*5d10*/  FMUL R7, R128.reuse, R7 ;  /* 0x0000000780077220 */ /* 0x040fe20000400000 */
[C---:B------:R-:W-:Y:S01]  /*5d20*/  FFMA R0, R139.reuse, R68, R0 ;  /* 0x000000448b007223 */ /* 0x040fe20000000000 */
[----:B------:R-:W-:Y:S02]  /*5d30*/  HADD2.F32 R68, -RZ, R141.H0_H0 ;  /* 0x2000008dff447230 */ /* 0x000fe40000004100 */
[C---:B------:R-:W-:Y:S01]  /*5d40*/  FFMA R2, R139.reuse, R69, R2 ;  /* 0x000000458b027223 */ /* 0x040fe20000000002 */
[----:B------:R-:W-:Y:S02]  /*5d50*/  HADD2.F32 R69, -RZ, R142.H0_H0 ;  /* 0x2000008eff457230 */ /* 0x000fe40000004100 */
[C---:B------:R-:W-:Y:S01]  /*5d60*/  FMUL R4, R128.reuse, R8 ;  /* 0x0000000880047220 */ /* 0x040fe20000400000 */
[C---:B------:R-:W-:Y:S01]  /*5d70*/  FMUL R5, R128.reuse, R9 ;  /* 0x0000000980057220 */ /* 0x040fe20000400000 */
[C---:B------:R-:W-:Y:S01]  /*5d80*/  FFMA R3, R139.reuse, R68, R3 ;  /* 0x000000448b037223 */ /* 0x040fe20000000003 */
[C---:B------:R-:W-:Y:S01]  /*5d90*/  FMUL R6, R128.reuse, R10 ;  /* 0x0000000a80067220 */ /* 0x040fe20000400000 */
[----:B------:R-:W-:Y:S02]  /*5da0*/  HADD2.F32 R68, -RZ, R143.H1_H1 ;  /* 0x3000008fff447230 */ /* 0x000fe40000004100 */
[C---:B------:R-:W-:Y:S01]  /*5db0*/  FFMA R7, R139.reuse, R70, R7 ;  /* 0x000000468b077223 */ /* 0x040fe20000000007 */
[C---:B------:R-:W-:Y:S01]  /*5dc0*/  FMUL R11, R128.reuse, R11 ;  /* 0x0000000b800b7220 */ /* 0x040fe20000400000 */
[C---:B------:R-:W-:Y:S01]  /*5dd0*/  FFMA R4, R139.reuse, R69, R4 ;  /* 0x000000458b047223 */ /* 0x040fe20000000004 */
[C---:B------:R-:W-:Y:S01]  /*5de0*/  FFMA R5, R139.reuse, R72, R5 ;  /* 0x000000488b057223 */ /* 0x040fe20000000005 */
[--C-:B--2---:R-:W-:Y:S02]  /*5df0*/  HADD2.F32 R69, -RZ, R144.reuse.H0_H0 ;  /* 0x20000090ff457230 */ /* 0x104fe40000004100 */
[C---:B------:R-:W-:Y:S01]  /*5e00*/  FFMA R6, R139.reuse, R71, R6 ;  /* 0x000000478b067223 */ /* 0x040fe20000000006 */
[C---:B------:R-:W-:Y:S01]  /*5e10*/  FMUL R8, R128.reuse, R12 ;  /* 0x0000000c80087220 */ /* 0x040fe20000400000 */
[----:B------:R-:W-:Y:S02]  /*5e20*/  HADD2.F32 R70, -RZ, R144.H1_H1 ;  /* 0x30000090ff467230 */ /* 0x000fe40000004100 */
[C---:B------:R-:W-:Y:S01]  /*5e30*/  FFMA R11, R139.reuse, R68, R11 ;  /* 0x000000448b0b7223 */ /* 0x040fe2000000000b */
[C---:B------:R-:W-:Y:S01]  /*5e40*/  FMUL R9, R128.reuse, R13 ;  /* 0x0000000d80097220 */ /* 0x040fe20000400000 */
[--C-:B------:R-:W-:Y:S02]  /*5e50*/  HADD2.F32 R71, -RZ, R145.reuse.H0_H0 ;  /* 0x20000091ff477230 */ /* 0x100fe40000004100 */
[C---:B------:R-:W-:Y:S01]  /*5e60*/  FMUL R10, R128.reuse, R14 ;  /* 0x0000000e800a7220 */ /* 0x040fe20000400000 */
[----:B------:R-:W-:Y:S02]  /*5e70*/  HADD2.F32 R68, -RZ, R145.H1_H1 ;  /* 0x30000091ff447230 */ /* 0x000fe40000004100 */
[C---:B------:R-:W-:Y:S01]  /*5e80*/  FMUL R15, R128.reuse, R15 ;  /* 0x0000000f800f7220 */ /* 0x040fe20000400000 */
[C---:B------:R-:W-:Y:S01]  /*5e90*/  FFMA R8, R139.reuse, R69, R8 ;  /* 0x000000458b087223 */ /* 0x040fe20000000008 */
[C---:B------:R-:W-:Y:S01]  /*5ea0*/  FFMA R9, R139.reuse, R70, R9 ;  /* 0x000000468b097223 */ /* 0x040fe20000000009 */
[--C-:B------:R-:W-:Y:S02]  /*5eb0*/  HADD2.F32 R69, -RZ, R146.reuse.H0_H0 ;  /* 0x20000092ff457230 */ /* 0x100fe40000004100 */
[C---:B------:R-:W-:Y:S01]  /*5ec0*/  FFMA R10, R139.reuse, R71, R10 ;  /* 0x000000478b0a7223 */ /* 0x040fe2000000000a */
[C---:B------:R-:W-:Y:S01]  /*5ed0*/  FMUL R12, R128.reuse, R16 ;  /* 0x00000010800c7220 */ /* 0x040fe20000400000 */
[C---:B------:R-:W-:Y:S01]  /*5ee0*/  FFMA R15, R139.reuse, R68, R15 ;  /* 0x000000448b0f7223 */ /* 0x040fe2000000000f */
[----:B------:R-:W-:Y:S02]  /*5ef0*/  HADD2.F32 R68, -RZ, R146.H1_H1 ;  /* 0x30000092ff447230 */ /* 0x000fe40000004100 */
[C---:B------:R-:W-:Y:S01]  /*5f00*/  FMUL R13, R128.reuse, R17 ;  /* 0x00000011800d7220 */ /* 0x040fe20000400000 */
[--C-:B------:R-:W-:Y:S02]  /*5f10*/  HADD2.F32 R71, -RZ, R147.reuse.H0_H0 ;  /* 0x20000093ff477230 */ /* 0x100fe40000004100 */
[C---:B------:R-:W-:Y:S01]  /*5f20*/  FFMA R12, R139.reuse, R69, R12 ;  /* 0x000000458b0c7223 */ /* 0x040fe2000000000c */
[C---:B------:R-:W-:Y:S01]  /*5f30*/  FMUL R14, R128.reuse, R18 ;  /* 0x00000012800e7220 */ /* 0x040fe20000400000 */
[----:B------:R-:W-:Y:S02]  /*5f40*/  HADD2.F32 R70, -RZ, R147.H1_H1 ;  /* 0x30000093ff467230 */ /* 0x000fe40000004100 */
[C---:B------:R-:W-:Y:S01]  /*5f50*/  FMUL R19, R128.reuse, R19 ;  /* 0x0000001380137220 */ /* 0x040fe20000400000 */
[--C-:B------:R-:W-:Y:S02]  /*5f60*/  HADD2.F32 R69, -RZ, R148.reuse.H0_H0 ;  /* 0x20000094ff457230 */ /* 0x100fe40000004100 */
[C---:B------:R-:W-:Y:S01]  /*5f70*/  FMUL R16, R128.reuse, R20 ;  /* 0x0000001480107220 */ /* 0x040fe20000400000 */
[C---:B------:R-:W-:Y:S01]  /*5f80*/  FFMA R13, R139.reuse, R68, R13 ;  /* 0x000000448b0d7223 */ /* 0x040fe2000000000d */
[C---:B------:R-:W-:Y:S01]  /*5f90*/  FFMA R14, R139.reuse, R71, R14 ;  /* 0x000000478b0e7223 */ /* 0x040fe2000000000e */
[----:B------:R-:W-:Y:S02]  /*5fa0*/  HADD2.F32 R68, -RZ, R148.H1_H1 ;  /* 0x30000094ff447230 */ /* 0x000fe40000004100 */
[C---:B------:R-:W-:Y:S01]  /*5fb0*/  FFMA R19, R139.reuse, R70, R19 ;  /* 0x000000468b137223 */ /* 0x040fe20000000013 */
[C---:B------:R-:W-:Y:S01]  /*5fc0*/  FMUL R17, R128.reuse, R21 ;  /* 0x0000001580117220 */ /* 0x040fe20000400000 */
[C---:B------:R-:W-:Y:S01]  /*5fd0*/  FFMA R16, R139.reuse, R69, R16 ;  /* 0x000000458b107223 */ /* 0x040fe20000000010 */
[--C-:B------:R-:W-:Y:S02]  /*5fe0*/  HADD2.F32 R69, -RZ, R149.reuse.H0_H0 ;  /* 0x20000095ff457230 */ /* 0x100fe40000004100 */
        /* <DEDUP_REMOVED lines=48> */
[----:B------:R-:W-:Y:S02]  /*62f0*/  HADD2.F32 R70, -RZ, R157.H1_H1 ;  /* 0x3000009dff467230 */ /* 0x000fe40000004100 */
[C---:B------:R-:W-:Y:S01]  /*6300*/  FMUL R34, R128.reuse, R38 ;  /* 0x0000002680227220 */ /* 0x040fe20000400000 */
        /* <DEDUP_REMOVED lines=73> */
[----:B------:R-:W-:Y:S01]  /*67a0*/  FMUL R63, R128, R63 ;  /* 0x0000003f803f7220 */ /* 0x000fe20000400000 */
[--C-:B------:R-:W-:Y:S02]  /*67b0*/  HADD2.F32 R71, -RZ, R170.reuse.H0_H0 ;  /* 0x200000aaff477230 */ /* 0x100fe40000004100 */
[----:B------:R-:W-:Y:S01]  /*67c0*/  FMUL R72, R0, 0.70710676908493041992 ;  /* 0x3f3504f300487820 */ /* 0x000fe20000400000 */
[----:B------:R-:W-:Y:S02]  /*67d0*/  HADD2.F32 R68, -RZ, R170.H1_H1 ;  /* 0x300000aaff447230 */ /* 0x000fe40000004100 */
[C---:B------:R-:W-:Y:S01]  /*67e0*/  FMUL R60, R128.reuse, R64 ;  /* 0x00000040803c7220 */ /* 0x040fe20000400000 */
[----:B------:R-:W-:Y:S01]  /*67f0*/  FMUL R61, R128, R65 ;  /* 0x00000041803d7220 */ /* 0x000fe20000400000 */
[C---:B------:R-:W-:Y:S01]  /*6800*/  FFMA R58, R139.reuse, R69, R58 ;  /* 0x000000458b3a7223 */ /* 0x040fe2000000003a */
[C---:B------:R-:W-:Y:S01]  /*6810*/  FSETP.GE.AND P1, PT, |R72|.reuse, 1.0029599666595458984, PT ;  /* 0x3f8060fe4800780b */ /* 0x040fe20003f26200 */
[C---:B------:R-:W-:Y:S01]  /*6820*/  FFMA R63, R139.reuse, R70, R63 ;  /* 0x000000468b3f7223 */ /* 0x040fe2000000003f */
[----:B------:R-:W-:Y:S01]  /*6830*/  FMUL R65, R72, R72 ;  /* 0x0000004848417220 */ /* 0x000fe20000400000 */
[C---:B------:R-:W-:Y:S01]  /*6840*/  FFMA R60, R139.reuse, R71, R60 ;  /* 0x000000478b3c7223 */ /* 0x040fe2000000003c */
[----:B------:R-:W-:Y:S01]  /*6850*/  FSEL R69, R172, 8.4834944573231041431e-05, P1 ;  /* 0x38b1e96aac457808 */ /* 0x000fe20000800000 */
[----:B------:R-:W-:Y:S01]  /*6860*/  FFMA R61, R139, R68, R61 ;  /* 0x000000448b3d7223 */ /* 0x000fe2000000003d */
[----:B------:R-:W-:Y:S01]  /*6870*/  FSEL R64, -R134, -0.00082130916416645050049, P1 ;  /* 0xba574d2086407808 */ /* 0x000fe20000800100 */
[--C-:B------:R-:W-:Y:S01]  /*6880*/  HADD2.F32 R68, -RZ, R171.reuse.H0_H0 ;  /* 0x200000abff447230 */ /* 0x100fe20000004100 */
[----:B------:R-:W-:Y:S01]  /*6890*/  FSEL R73, |R72|, R65, P1 ;  /* 0x0000004148497208 */ /* 0x000fe20000800200 */
[----:B------:R-:W-:Y:S01]  /*68a0*/  HADD2.F32 R70, -RZ, R171.H1_H1 ;  /* 0x300000abff467230 */ /* 0x000fe20000004100 */
[----:B------:R-:W-:Y:S01]  /*68b0*/  FSEL R65, R129, 0.0052134888246655464172, P1 ;  /* 0x3baad5ea81417808 */ /* 0x000fe20000800000 */
[C---:B------:R-:W-:Y:S01]  /*68c0*/  FMUL R62, R128.reuse, R66 ;  /* 0x00000042803e7220 */ /* 0x040fe20000400000 */
[----:B------:R-:W-:Y:S01]  /*68d0*/  FSEL R66, -R133, -0.026868773624300956726, P1 ;  /* 0xbcdc1be785427808 */ /* 0x000fe20000800100 */
[----:B------:R-:W-:Y:S01]  /*68e0*/  FMUL R67, R128, R67 ;  /* 0x0000004380437220 */ /* 0x000fe20000400000 */
[----:B------:R-:W-:Y:S01]  /*68f0*/  FMUL R71, R2, 0.70710676908493041992 ;  /* 0x3f3504f302477820 */ /* 0x000fe20000400000 */
[----:B------:R-:W-:Y:S01]  /*6900*/  FFMA R62, R139, R68, R62 ;  /* 0x000000448b3e7223 */ /* 0x000fe2000000003e */
[----:B------:R-:W-:Y:S01]  /*6910*/  FMUL R135, R49, 0.70710676908493041992 ;  /* 0x3f3504f331877820 */ /* 0x000fe20000400000 */
[----:B------:R-:W-:Y:S01]  /*6920*/  FFMA R67, R139, R70, R67 ;  /* 0x000000468b437223 */ /* 0x000fe20000000043 */
[-C--:B------:R-:W-:Y:S01]  /*6930*/  FFMA R64, R69, R73.reuse, R64 ;  /* 0x0000004945407223 */ /* 0x080fe20000000040 */
[----:B------:R-:W-:Y:S01]  /*6940*/  FSEL R69, R132, 0.11284004896879196167, P1 ;  /* 0x3de718af84457808 */ /* 0x000fe20000800000 */
[----:B------:R-:W-:Y:S01]  /*6950*/  FMUL R2, R2, 0.5 ;  /* 0x3f00000002027820 */ /* 0x000fe20000400000 */
[----:B------:R-:W-:Y:S01]  /*6960*/  FSETP.GE.AND P0, PT, |R71|, 1.0029599666595458984, PT ;  /* 0x3f8060fe4700780b */ /* 0x000fe20003f06200 */
[-C--:B------:R-:W-:Y:S01]  /*6970*/  FFMA R65, R64, R73.reuse, R65 ;  /* 0x0000004940417223 */ /* 0x080fe20000000041 */
[----:B------:R-:W-:Y:S01]  /*6980*/  FSEL R64, R131, -0.37612664699554443359, P1 ;  /* 0xbec093ac83407808 */ /* 0x000fe20000800000 */
[----:B------:R-:W-:Y:S01]  /*6990*/  FMUL R206, R5, 0.5 ;  /* 0x3f00000005ce7820 */ /* 0x000fe20000400000 */
[----:B------:R-:W-:Y:S01]  /*69a0*/  FSEL R68, -R133, -0.026868773624300956726, P0 ;  /* 0xbcdc1be785447808 */ /* 0x000fe20000000100 */
[-C--:B------:R-:W-:Y:S01]  /*69b0*/  FFMA R66, R65, R73.reuse, R66 ;  /* 0x0000004941427223 */ /* 0x080fe20000000042 */
[----:B------:R-:W-:Y:S03]  /*69c0*/  FSEL R65, R130, 0.12837915122509002686, P1 ;  /* 0x3e0375d382417808 */ /* 0x000fe60000800000 */
[----:B------:R-:W-:Y:S01]  /*69d0*/  FFMA R69, R66, R73, R69 ;  /* 0x0000004942457223 */ /* 0x000fe20000000045 */
[----:B------:R-:W-:Y:S03]  /*69e0*/  FMUL R66, R71, R71 ;  /* 0x0000004747427220 */ /* 0x000fe60000400000 */
[-C--:B------:R-:W-:Y:S01]  /*69f0*/  FFMA R64, R69, R73.reuse, R64 ;  /* 0x0000004945407223 */ /* 0x080fe20000000040 */
[----:B------:R-:W-:Y:S02]  /*6a00*/  FSEL R69, R172, 8.4834944573231041431e-05, P0 ;  /* 0x38b1e96aac457808 */ /* 0x000fe40000000000 */
[----:B------:R-:W-:Y:S01]  /*6a10*/  FSEL R70, |R71|, R66, P0 ;  /* 0x0000004247467208 */ /* 0x000fe20000000200 */
[----:B------:R-:W-:Y:S01]  /*6a20*/  FFMA R65, R64, R73, R65 ;  /* 0x0000004940417223 */ /* 0x000fe20000000041 */
[----:B------:R-:W-:Y:S01]  /*6a30*/  FSEL R66, -R73, R72, P1 ;  /* 0x0000004849427208 */ /* 0x000fe20000800100 */
[----:B------:R-:W-:Y:S01]  /*6a40*/  FMUL R73, R3, 0.70710676908493041992 ;  /* 0x3f3504f303497820 */ /* 0x000fe20000400000 */
[----:B------:R-:W-:Y:S03]  /*6a50*/  FSEL R64, -R134, -0.00082130916416645050049, P0 ;  /* 0xba574d2086407808 */ /* 0x000fe60000000100 */
[----:B------:R-:W-:Y:S01]  /*6a60*/  FFMA R66, R65, R66, R66 ;  /* 0x0000004241427223 */ /* 0x000fe20000000042 */
[----:B------:R-:W-:Y:S01]  /*6a70*/  FSEL R65, R129, 0.0052134888246655464172, P0 ;  /* 0x3baad5ea81417808 */ /* 0x000fe20000000000 */
[-C--:B------:R-:W-:Y:S01]  /*6a80*/  FFMA R64, R69, R70.reuse, R64 ;  /* 0x0000004645407223 */ /* 0x080fe20000000040 */
[----:B------:R-:W-:Y:S01]  /*6a90*/  FSEL R69, R132, 0.11284004896879196167, P0 ;  /* 0x3de718af84457808 */ /* 0x000fe20000000000 */
[----:B------:R-:W1:Y:S01]  /*6aa0*/  @P1 MUFU.EX2 R75, R66 ;  /* 0x00000042004b1308 */ /* 0x000e620000000800 */
[----:B------:R-:W-:Y:S01]  /*6ab0*/  FSETP.GE.AND P2, PT, |R73|, 1.0029599666595458984, PT ;  /* 0x3f8060fe4900780b */ /* 0x000fe20003f46200 */
[-C--:B------:R-:W-:Y:S01]  /*6ac0*/  FFMA R65, R64, R70.reuse, R65 ;  /* 0x0000004640417223 */ /* 0x080fe20000000041 */
[----:B------:R-:W-:Y:S03]  /*6ad0*/  FSEL R64, R131, -0.37612664699554443359, P0 ;  /* 0xbec093ac83407808 */ /* 0x000fe60000000000 */
[-C--:B------:R-:W-:Y:S01]  /*6ae0*/  FFMA R68, R65, R70.reuse, R68 ;  /* 0x0000004641447223 */ /* 0x080fe20000000044 */
[----:B------:R-:W-:Y:S03]  /*6af0*/  FSEL R65, R130, 0.12837915122509002686, P0 ;  /* 0x3e0375d382417808 */ /* 0x000fe60000000000 */
[-C--:B------:R-:W-:Y:S01]  /*6b00*/  FFMA R69, R68, R70.reuse, R69 ;  /* 0x0000004644457223 */ /* 0x080fe20000000045 */
[----:B------:R-:W-:Y:S03]  /*6b10*/  FMUL R68, R73, R73 ;  /* 0x0000004949447220 */ /* 0x000fe60000400000 */
[----:B------:R-:W-:Y:S01]  /*6b20*/  FFMA R64, R69, R70, R64 ;  /* 0x0000004645407223 */ /* 0x000fe20000000040 */
[----:B------:R-:W-:Y:S02]  /*6b30*/  FSEL R69, R172, 8.4834944573231041431e-05, P2 ;  /* 0x38b1e96aac457808 */ /* 0x000fe40001000000 */
[----:B------:R-:W-:Y:S01]  /*6b40*/  FSEL R74, |R73|, R68, P2 ;  /* 0x00000044494a7208 */ /* 0x000fe20001000200 */
[----:B-1----:R-:W-:Y:S01]  /*6b50*/  @P1 FADD R77, -R75, 1 ;  /* 0x3f8000004b4d1421 */ /* 0x002fe20000000100 */
[----:B------:R-:W-:Y:S01]  /*6b60*/  FSEL R68, -R70, R71, P0 ;  /* 0x0000004746447208 */ /* 0x000fe20000000100 */
[----:B------:R-:W-:Y:S01]  /*6b70*/  FFMA R65, R64, R70, R65 ;  /* 0x0000004640417223 */ /* 0x000fe20000000041 */
[----:B------:R-:W-:Y:S01]  /*6b80*/  FSEL R64, -R134, -0.00082130916416645050049, P2 ;  /* 0xba574d2086407808 */ /* 0x000fe20001000100 */
[----:B------:R-:W-:Y:S01]  /*6b90*/  FMUL R75, R7, 0.70710676908493041992 ;  /* 0x3f3504f3074b7820 */ /* 0x000fe20000400000 */
[----:B------:R-:W-:Y:S01]  /*6ba0*/  FSEL R70, -R133, -0.026868773624300956726, P2 ;  /* 0xbcdc1be785467808 */ /* 0x000fe20001000100 */
[----:B------:R-:W-:Y:S01]  /*6bb0*/  FFMA R68, R65, R68, R68 ;  /* 0x0000004441447223 */ /* 0x000fe20000000044 */
[----:B------:R-:W-:Y:S01]  /*6bc0*/  FSEL R65, R129, 0.0052134888246655464172, P2 ;  /* 0x3baad5ea81417808 */ /* 0x000fe20001000000 */
[-C--:B------:R-:W-:Y:S01]  /*6bd0*/  FFMA R64, R69, R74.reuse, R64 ;  /* 0x0000004a45407223 */ /* 0x080fe20000000040 */
[----:B------:R-:W-:Y:S02]  /*6be0*/  FSEL R69, R132, 0.11284004896879196167, P2 ;  /* 0x3de718af84457808 */ /* 0x000fe40001000000 */
[----:B------:R-:W-:Y:S01]  /*6bf0*/  @P1 LOP3.LUT R66, R77, 0x80000000, R72, 0xb8, !PT ;  /* 0x800000004d421812 */ /* 0x000fe200078eb848 */
[-C--:B------:R-:W-:Y:S01]  /*6c00*/  FFMA R65, R64, R74.reuse, R65 ;  /* 0x0000004a40417223 */ /* 0x080fe20000000041 */
[----:B------:R-:W-:Y:S02]  /*6c10*/  FSEL R64, R131, -0.37612664699554443359, P2 ;  /* 0xbec093ac83407808 */ /* 0x000fe40001000000 */
[----:B------:R-:W-:Y:S01]  /*6c20*/  FSETP.GE.AND P1, PT, |R75|, 1.0029599666595458984, PT ;  /* 0x3f8060fe4b00780b */ /* 0x000fe20003f26200 */
[-C--:B------:R-:W-:Y:S01]  /*6c30*/  FFMA R70, R65, R74.reuse, R70 ;  /* 0x0000004a41467223 */ /* 0x080fe20000000046 */
[----:B------:R-:W-:Y:S01]  /*6c40*/  FSEL R65, R130, 0.12837915122509002686, P2 ;  /* 0x3e0375d382417808 */ /* 0x000fe20001000000 */
[----:B------:R-:W-:Y:S01]  /*6c50*/  FADD R205, R66, 1 ;  /* 0x3f80000042cd7421 */ /* 0x000fe20000000000 */
[----:B------:R-:W-:Y:S01]  /*6c60*/  FSEL R72, R172, 8.4834944573231041431e-05, P1 ;  /* 0x38b1e96aac487808 */ /* 0x000fe20000800000 */
[-C--:B------:R-:W-:Y:S01]  /*6c70*/  FFMA R69, R70, R74.reuse, R69 ;  /* 0x0000004a46457223 */ /* 0x080fe20000000045 */
[----:B------:R-:W-:Y:S03]  /*6c80*/  FMUL R70, R75, R75 ;  /* 0x0000004b4b467220 */ /* 0x000fe60000400000 */
[----:B------:R-:W-:Y:S01]  /*6c90*/  FFMA R64, R69, R74, R64 ;  /* 0x0000004a45407223 */ /* 0x000fe20000000040 */
[----:B------:R-:W-:Y:S02]  /*6ca0*/  FSEL R69, -R134, -0.00082130916416645050049, P1 ;  /* 0xba574d2086457808 */ /* 0x000fe40000800100 */
[----:B------:R-:W-:Y:S01]  /*6cb0*/  FSEL R76, |R75|, R70, P1 ;  /* 0x000000464b4c7208 */ /* 0x000fe20000800200 */
[----:B------:R-:W-:Y:S01]  /*6cc0*/  FFMA R65, R64, R74, R65 ;  /* 0x0000004a40417223 */ /* 0x000fe20000000041 */
[----:B------:R-:W-:Y:S02]  /*6cd0*/  FSEL R64, -R74, R73, P2 ;  /* 0x000000494a407208 */ /* 0x000fe40001000100 */
[----:B------:R-:W-:Y:S01]  /*6ce0*/  FSEL R70, R129, 0.0052134888246655464172, P1 ;  /* 0x3baad5ea81467808 */ /* 0x000fe20000800000 */
[----:B------:R-:W1:Y:S02]  /*6cf0*/  @P0 MUFU.EX2 R74, R68 ;  /* 0x00000044004a0308 */ /* 0x000e640000000800 */
[----:B------:R-:W-:Y:S01]  /*6d00*/  FFMA R64, R65, R64, R64 ;  /* 0x0000004041407223 */ /* 0x000fe20000000040 */
[----:B------:R-:W-:Y:S01]  /*6d10*/  FSEL R65, -R133, -0.026868773624300956726, P1 ;  /* 0xbcdc1be785417808 */ /* 0x000fe20000800100 */
[-C--:B------:R-:W-:Y:S01]  /*6d20*/  FFMA R69, R72, R76.reuse, R69 ;  /* 0x0000004c48457223 */ /* 0x080fe20000000045 */
[----:B------:R-:W-:Y:S03]  /*6d30*/  FSEL R72, R132, 0.11284004896879196167, P1 ;  /* 0x3de718af84487808 */ /* 0x000fe60000800000 */
[-C--:B------:R-:W-:Y:S01]  /*6d40*/  FFMA R70, R69, R76.reuse, R70 ;  /* 0x0000004c45467223 */ /* 0x080fe20000000046 */
[----:B------:R-:W-:Y:S03]  /*6d50*/  FSEL R69, R131, -0.37612664699554443359, P1 ;  /* 0xbec093ac83457808 */ /* 0x000fe60000800000 */
[-C--:B------:R-:W-:Y:S04]  /*6d60*/  FFMA R65, R70, R76.reuse, R65 ;  /* 0x0000004c46417223 */ /* 0x080fe80000000041 */
[-C--:B------:R-:W-:Y:S01]  /*6d70*/  FFMA R72, R65, R76.reuse, R72 ;  /* 0x0000004c41487223 */ /* 0x080fe20000000048 */
[----:B------:R-:W-:Y:S01]  /*6d80*/  FSEL R65, -R76, R75, P1 ;  /* 0x0000004b4c417208 */ /* 0x000fe20000800100 */
[----:B-1----:R-:W-:Y:S01]  /*6d90*/  @P0 FADD R70, -R74, 1 ;  /* 0x3f8000004a460421 */ /* 0x002fe20000000100 */
[----:B------:R-:W-:Y:S01]  /*6da0*/  FMUL R74, R4, 0.70710676908493041992 ;  /* 0x3f3504f3044a7820 */ /* 0x000fe20000400000 */
[----:B------:R-:W-:Y:S03]  /*6db0*/  FFMA R69, R72, R76, R69 ;  /* 0x0000004c48457223 */ /* 0x000fe60000000045 */
[----:B------:R-:W-:Y:S01]  /*6dc0*/  @P0 LOP3.LUT R68, R70, 0x80000000, R71, 0xb8, !PT ;  /* 0x8000000046440812 */ /* 0x000fe200078eb847 */
[----:B------:R-:W-:Y:S01]  /*6dd0*/  FMUL R71, R74, R74 ;  /* 0x0000004a4a477220 */ /* 0x000fe20000400000 */
[----:B------:R-:W-:Y:S02]  /*6de0*/  FSEL R70, R130, 0.12837915122509002686, P1 ;  /* 0x3e0375d382467808 */ /* 0x000fe40000800000 */
[C---:B------:R-:W-:Y:S03]  /*6df0*/  FSETP.GE.AND P0, PT, |R74|.reuse, 1.0029599666595458984, PT ;  /* 0x3f8060fe4a00780b */ /* 0x040fe60003f06200 */
[----:B------:R-:W-:Y:S01]  /*6e00*/  FFMA R70, R69, R76, R70 ;  /* 0x0000004c45467223 */ /* 0x000fe20000000046 */
[----:B------:R-:W-:Y:S01]  /*6e10*/  FSEL R77, |R74|, R71, P0 ;  /* 0x000000474a4d7208 */ /* 0x000fe20000000200 */
[----:B------:R-:W1:Y:S01]  /*6e20*/  @P2 MUFU.EX2 R76, R64 ;  /* 0x00000040004c2308 */ /* 0x000e620000000800 */
[----:B------:R-:W-:Y:S01]  /*6e30*/  FSEL R72, R172, 8.4834944573231041431e-05, P0 ;  /* 0x38b1e96aac487808 */ /* 0x000fe20000000000 */
[----:B------:R-:W-:Y:S01]  /*6e40*/  FFMA R65, R70, R65, R65 ;  /* 0x0000004146417223 */ /* 0x000fe20000000041 */
[----:B------:R-:W-:Y:S02]  /*6e50*/  FSEL R69, -R134, -0.00082130916416645050049, P0 ;  /* 0xba574d2086457808 */ /* 0x000fe40000000100 */
[----:B------:R-:W-:Y:S02]  /*6e60*/  FSEL R70, R129, 0.0052134888246655464172, P0 ;  /* 0x3baad5ea81467808 */ /* 0x000fe40000000000 */
[----:B------:R-:W-:Y:S01]  /*6e70*/  FSEL R71, -R133, -0.026868773624300956726, P0 ;  /* 0xbcdc1be785477808 */ /* 0x000fe20000000100 */
[-C--:B------:R-:W-:Y:S01]  /*6e80*/  FFMA R69, R72, R77.reuse, R69 ;  /* 0x0000004d48457223 */ /* 0x080fe20000000045 */
[----:B------:R-:W-:Y:S03]  /*6e90*/  FSEL R72, R132, 0.11284004896879196167, P0 ;  /* 0x3de718af84487808 */ /* 0x000fe60000000000 */
[-C--:B------:R-:W-:Y:S01]  /*6ea0*/  FFMA R70, R69, R77.reuse, R70 ;  /* 0x0000004d45467223 */ /* 0x080fe20000000046 */
[----:B------:R-:W-:Y:S03]  /*6eb0*/  FSEL R69, R131, -0.37612664699554443359, P0 ;  /* 0xbec093ac83457808 */ /* 0x000fe60000000000 */
[-C--:B------:R-:W-:Y:S01]  /*6ec0*/  FFMA R71, R70, R77.reuse, R71 ;  /* 0x0000004d46477223 */ /* 0x080fe20000000047 */
[----:B------:R-:W-:Y:S01]  /*6ed0*/  FSEL R70, R130, 0.12837915122509002686, P0 ;  /* 0x3e0375d382467808 */ /* 0x000fe20000000000 */
[----:B-1----:R-:W-:Y:S01]  /*6ee0*/  @P2 FADD R78, -R76, 1 ;  /* 0x3f8000004c4e2421 */ /* 0x002fe20000000100 */
[----:B------:R-:W-:Y:S01]  /*6ef0*/  FMUL R76, R5, 0.70710676908493041992 ;  /* 0x3f3504f3054c7820 */ /* 0x000fe20000400000 */
[-C--:B------:R-:W-:Y:S03]  /*6f00*/  FFMA R72, R71, R77.reuse, R72 ;  /* 0x0000004d47487223 */ /* 0x080fe60000000048 */
[----:B------:R-:W-:Y:S01]  /*6f10*/  @P2 LOP3.LUT R64, R78, 0x80000000, R73, 0xb8, !PT ;  /* 0x800000004e402812 */ /* 0x000fe200078eb849 */
[-C--:B------:R-:W-:Y:S01]  /*6f20*/  FFMA R69, R72, R77.reuse, R69 ;  /* 0x0000004d48457223 */ /* 0x080fe20000000045 */
[C---:B------:R-:W-:Y:S01]  /*6f30*/  FSETP.GE.AND P2, PT, |R76|.reuse, 1.0029599666595458984, PT ;  /* 0x3f8060fe4c00780b */ /* 0x040fe20003f46200 */
[C---:B------:R-:W-:Y:S01]  /*6f40*/  FMUL R71, R76.reuse, R76 ;  /* 0x0000004c4c477220 */ /* 0x040fe20000400000 */
[----:B------:R-:W1:Y:S01]  /*6f50*/  @P1 MUFU.EX2 R78, R65 ;  /* 0x00000041004e1308 */ /* 0x000e620000000800 */
[----:B------:R-:W-:Y:S01]  /*6f60*/  FFMA R70, R69, R77, R70 ;  /* 0x0000004d45467223 */ /* 0x000fe20000000046 */
[----:B------:R-:W-:Y:S02]  /*6f70*/  FSEL R69, -R77, R74, P0 ;  /* 0x0000004a4d457208 */ /* 0x000fe40000000100 */
[----:B------:R-:W-:Y:S02]  /*6f80*/  FSEL R77, |R76|, R71, P2 ;  /* 0x000000474c4d7208 */ /* 0x000fe40001000200 */
        /* <DEDUP_REMOVED lines=10> */
[----:B-1----:R-:W-:Y:S01]  /*7030*/  @P1 FADD R70, -R78, 1 ;  /* 0x3f8000004e461421 */ /* 0x002fe20000000100 */
[----:B------:R-:W-:Y:S02]  /*7040*/  FMUL R78, R6, 0.70710676908493041992 ;  /* 0x3f3504f3064e7820 */ /* 0x000fe40000400000 */
[-C--:B------:R-:W-:Y:S02]  /*7050*/  FFMA R72, R73, R77.reuse, R72 ;  /* 0x0000004d49487223 */ /* 0x080fe40000000048 */
[----:B------:R-:W-:Y:S01]  /*7060*/  @P1 LOP3.LUT R65, R70, 0x80000000, R75, 0xb8, !PT ;  /* 0x8000000046411812 */ /* 0x000fe200078eb84b */
[----:B------:R-:W-:Y:S01]  /*7070*/  FMUL R73, R78, R78 ;  /* 0x0000004e4e497220 */ /* 0x000fe20000400000 */
[----:B------:R-:W-:Y:S01]  /*7080*/  FSEL R70, R130, 0.12837915122509002686, P2 ;  /* 0x3e0375d382467808 */ /* 0x000fe20001000000 */
[-C--:B------:R-:W-:Y:S01]  /*7090*/  FFMA R71, R72, R77.reuse, R71 ;  /* 0x0000004d48477223 */ /* 0x080fe20000000047 */
[C---:B------:R-:W-:Y:S03]  /*70a0*/  FSETP.GE.AND P1, PT, |R78|.reuse, 1.0029599666595458984, PT ;  /* 0x3f8060fe4e00780b */ /* 0x040fe60003f26200 */
[----:B------:R-:W-:Y:S01]  /*70b0*/  FFMA R70, R71, R77, R70 ;  /* 0x0000004d47467223 */ /* 0x000fe20000000046 */
[----:B------:R-:W-:Y:S02]  /*70c0*/  FSEL R71, -R77, R76, P2 ;  /* 0x0000004c4d477208 */ /* 0x000fe40001000100 */
        /* <DEDUP_REMOVED lines=9> */
[-C--:B------:R-:W-:Y:S04]  /*7160*/  FFMA R73, R72, R79.reuse, R73 ;  /* 0x0000004f48497223 */ /* 0x080fe80000000049 */
[-C--:B------:R-:W-:Y:S01]  /*7170*/  FFMA R70, R73, R79.reuse, R70 ;  /* 0x0000004f49467223 */ /* 0x080fe20000000046 */
[----:B------:R-:W-:Y:S01]  /*7180*/  FSEL R73, R130, 0.12837915122509002686, P1 ;  /* 0x3e0375d382497808 */ /* 0x000fe20000800000 */
[----:B-1----:R-:W-:Y:S01]  /*7190*/  @P0 FADD R81, -R77, 1 ;  /* 0x3f8000004d510421 */ /* 0x002fe20000000100 */
[----:B------:R-:W-:Y:S01]  /*71a0*/  FMUL R77, R11, 0.70710676908493041992 ;  /* 0x3f3504f30b4d7820 */ /* 0x000fe20000400000 */
[----:B------:R-:W-:Y:S01]  /*71b0*/  FFMA R75, R70, R79, R75 ;  /* 0x0000004f464b7223 */ /* 0x000fe2000000004b */
[----:B------:R-:W-:Y:S02]  /*71c0*/  FSEL R70, R131, -0.37612664699554443359, P1 ;  /* 0xbec093ac83467808 */ /* 0x000fe40000800000 */
[----:B------:R-:W-:Y:S01]  /*71d0*/  @P0 LOP3.LUT R69, R81, 0x80000000, R74, 0xb8, !PT ;  /* 0x8000000051450812 */ /* 0x000fe200078eb84a */
[C---:B------:R-:W-:Y:S01]  /*71e0*/  FMUL R72, R77.reuse, R77 ;  /* 0x0000004d4d487220 */ /* 0x040fe20000400000 */
[----:B------:R-:W-:Y:S01]  /*71f0*/  FSETP.GE.AND P0, PT, |R77|, 1.0029599666595458984, PT ;  /* 0x3f8060fe4d00780b */ /* 0x000fe20003f06200 */
[-C--:B------:R-:W-:Y:S02]  /*7200*/  FFMA R70, R75, R79.reuse, R70 ;  /* 0x0000004f4b467223 */ /* 0x080fe40000000046 */
[----:B------:R-:W-:Y:S01]  /*7210*/  FADD R69, R69, 1 ;  /* 0x3f80000045457421 */ /* 0x000fe20000000000 */
[----:B------:R-:W-:Y:S01]  /*7220*/  FSEL R80, |R77|, R72, P0 ;  /* 0x000000484d507208 */ /* 0x000fe20000000200 */
[----:B------:R-:W-:Y:S01]  /*7230*/  FFMA R73, R70, R79, R73 ;  /* 0x0000004f46497223 */ /* 0x000fe20000000049 */
[----:B------:R-:W-:Y:S02]  /*7240*/  FSEL R70, -R79, R78, P1 ;  /* 0x0000004e4f467208 */ /* 0x000fe40000800100 */
[----:B------:R-:W-:Y:S01]  /*7250*/  FSEL R75, R172, 8.4834944573231041431e-05, P0 ;  /* 0x38b1e96aac4b7808 */ /* 0x000fe20000000000 */
[----:B------:R-:W1:Y:S01]  /*7260*/  @P2 MUFU.EX2 R79, R71 ;  /* 0x00000047004f2308 */ /* 0x000e620000000800 */
[----:B------:R-:W-:Y:S01]  /*7270*/  FSEL R72, -R134, -0.00082130916416645050049, P0 ;  /* 0xba574d2086487808 */ /* 0x000fe20000000100 */
[----:B------:R-:W-:Y:S01]  /*7280*/  FFMA R70, R73, R70, R70 ;  /* 0x0000004649467223 */ /* 0x000fe20000000046 */
[----:B------:R-:W-:Y:S02]  /*7290*/  FSEL R73, R129, 0.0052134888246655464172, P0 ;  /* 0x3baad5ea81497808 */ /* 0x000fe40000000000 */
[----:B------:R-:W-:Y:S01]  /*72a0*/  FSEL R74, -R133, -0.026868773624300956726, P0 ;  /* 0xbcdc1be7854a7808 */ /* 0x000fe20000000100 */
[-C--:B------:R-:W-:Y:S01]  /*72b0*/  FFMA R72, R75, R80.reuse, R72 ;  /* 0x000000504b487223 */ /* 0x080fe20000000048 */
[----:B------:R-:W-:Y:S03]  /*72c0*/  FSEL R75, R132, 0.11284004896879196167, P0 ;  /* 0x3de718af844b7808 */ /* 0x000fe60000000000 */
[----:B------:R-:W2:Y:S01]  /*72d0*/  @P1 MUFU.EX2 R81, R70 ;  /* 0x0000004600511308 */ /* 0x000ea20000000800 */
[-C--:B------:R-:W-:Y:S01]  /*72e0*/  FFMA R73, R72, R80.reuse, R73 ;  /* 0x0000005048497223 */ /* 0x080fe20000000049 */
[----:B------:R-:W-:Y:S03]  /*72f0*/  FSEL R72, R131, -0.37612664699554443359, P0 ;  /* 0xbec093ac83487808 */ /* 0x000fe60000000000 */
[-C--:B------:R-:W-:Y:S01]  /*7300*/  FFMA R74, R73, R80.reuse, R74 ;  /* 0x00000050494a7223 */ /* 0x080fe2000000004a */
[----:B-1----:R-:W-:Y:S03]  /*7310*/  @P2 FADD R73, -R79, 1 ;  /* 0x3f8000004f492421 */ /* 0x002fe60000000100 */
[-C--:B------:R-:W-:Y:S01]  /*7320*/  FFMA R75, R74, R80.reuse, R75 ;  /* 0x000000504a4b7223 */ /* 0x080fe2000000004b */
[----:B------:R-:W-:Y:S01]  /*7330*/  FMUL R79, R8, 0.70710676908493041992 ;  /* 0x3f3504f3084f7820 */ /* 0x000fe20000400000 */
[----:B------:R-:W-:Y:S02]  /*7340*/  @P2 LOP3.LUT R71, R73, 0x80000000, R76, 0xb8, !PT ;  /* 0x8000000049472812 */ /* 0x000fe400078eb84c */
[-C--:B------:R-:W-:Y:S01]  /*7350*/  FFMA R72, R75, R80.reuse, R72 ;  /* 0x000000504b487223 */ /* 0x080fe20000000048 */
[----:B------:R-:W-:Y:S01]  /*7360*/  FSEL R73, R130, 0.12837915122509002686, P0 ;  /* 0x3e0375d382497808 */ /* 0x000fe20000000000 */
[C---:B------:R-:W-:Y:S01]  /*7370*/  FMUL R74, R79.reuse, R79 ;  /* 0x0000004f4f4a7220 */ /* 0x040fe20000400000 */
[----:B------:R-:W-:Y:S01]  /*7380*/  FSETP.GE.AND P2, PT, |R79|, 1.0029599666595458984, PT ;  /* 0x3f8060fe4f00780b */ /* 0x000fe20003f46200 */
[----:B------:R-:W-:Y:S01]  /*7390*/  FADD R71, R71, 1 ;  /* 0x3f80000047477421 */ /* 0x000fe20000000000 */
[----:B--2---:R-:W-:Y:S01]  /*73a0*/  @P1 FADD R83, -R81, 1 ;  /* 0x3f80000051531421 */ /* 0x004fe20000000100 */
[----:B------:R-:W-:Y:S01]  /*73b0*/  FFMA R73, R72, R80, R73 ;  /* 0x0000005048497223 */ /* 0x000fe20000000049 */
[----:B------:R-:W-:Y:S01]  /*73c0*/  FSEL R72, -R80, R77, P0 ;  /* 0x0000004d50487208 */ /* 0x000fe20000000100 */
[----:B------:R-:W-:Y:S01]  /*73d0*/  FMUL R206, R71, R206 ;  /* 0x000000ce47ce7220 */ /* 0x000fe20000400000 */
[----:B------:R-:W-:Y:S01]  /*73e0*/  FSEL R80, |R79|, R74, P2 ;  /* 0x0000004a4f507208 */ /* 0x000fe20001000200 */
[----:B------:R-:W-:Y:S01]  /*73f0*/  FMUL R81, R9, 0.70710676908493041992 ;  /* 0x3f3504f309517820 */ /* 0x000fe20000400000 */
[----:B------:R-:W-:Y:S01]  /*7400*/  FSEL R75, R172, 8.4834944573231041431e-05, P2 ;  /* 0x38b1e96aac4b7808 */ /* 0x000fe20001000000 */
[----:B------:R-:W-:Y:S01]  /*7410*/  FFMA R72, R73, R72, R72 ;  /* 0x0000004849487223 */ /* 0x000fe20000000048 */
[----:B------:R-:W-:Y:S02]  /*7420*/  FSEL R74, -R134, -0.00082130916416645050049, P2 ;  /* 0xba574d20864a7808 */ /* 0x000fe40001000100 */
[----:B------:R-:W-:Y:S02]  /*7430*/  FSEL R73, R129, 0.0052134888246655464172, P2 ;  /* 0x3baad5ea81497808 */ /* 0x000fe40001000000 */
[----:B------:R-:W-:Y:S01]  /*7440*/  FSEL R76, -R133, -0.026868773624300956726, P2 ;  /* 0xbcdc1be7854c7808 */ /* 0x000fe20001000100 */
[-C--:B------:R-:W-:Y:S01]  /*7450*/  FFMA R74, R75, R80.reuse, R74 ;  /* 0x000000504b4a7223 */ /* 0x080fe2000000004a */
[----:B------:R-:W-:Y:S02]  /*7460*/  FSEL R75, R132, 0.11284004896879196167, P2 ;  /* 0x3de718af844b7808 */ /* 0x000fe40001000000 */
[----:B------:R-:W-:Y:S01]  /*7470*/  @P1 LOP3.LUT R70, R83, 0x80000000, R78, 0xb8, !PT ;  /* 0x8000000053461812 */ /* 0x000fe200078eb84e */
[-C--:B------:R-:W-:Y:S01]  /*7480*/  FFMA R73, R74, R80.reuse, R73 ;  /* 0x000000504a497223 */ /* 0x080fe20000000049 */
[----:B------:R-:W-:Y:S02]  /*7490*/  FSEL R74, R131, -0.37612664699554443359, P2 ;  /* 0xbec093ac834a7808 */ /* 0x000fe40001000000 */
[----:B------:R-:W-:Y:S01]  /*74a0*/  FSETP.GE.AND P1, PT, |R81|, 1.0029599666595458984, PT ;  /* 0x3f8060fe5100780b */ /* 0x000fe20003f26200 */
[-C--:B------:R-:W-:Y:S01]  /*74b0*/  FFMA R76, R73, R80.reuse, R76 ;  /* 0x00000050494c7223 */ /* 0x080fe2000000004c */
[----:B------:R-:W-:Y:S02]  /*74c0*/  FSEL R73, R130, 0.12837915122509002686, P2 ;  /* 0x3e0375d382497808 */ /* 0x000fe40001000000 */
        /* <DEDUP_REMOVED lines=25> */
[----:B------:R-:W-:Y:S01]  /*7660*/  FSETP.GE.AND P0, PT, |R80|, 1.0029599666595458984, PT ;  /* 0x3f8060fe5000780b */ /* 0x000fe20003f06200 */
[----:B------:R-:W-:Y:S02]  /*7670*/  FADD R72, R72, 1 ;  /* 0x3f80000048487421 */ /* 0x000fe40000000000 */
        /* <DEDUP_REMOVED lines=89> */
[----:B--2---:R-:W-:Y:S01]  /*7c10*/  @P1 FADD R89, -R87, 1 ;  /* 0x3f80000057591421 */ /* 0x004fe20000000100 */
[----:B------:R-:W-:Y:S01]  /*7c20*/  FMUL R87, R19, 0.70710676908493041992 ;  /* 0x3f3504f313577820 */ /* 0x000fe20000400000 */
        /* <DEDUP_REMOVED lines=62> */
[----:B------:R-:W-:Y:S01]  /*8010*/  FMUL R83, R88, R88 ;  /* 0x0000005858537220 */ /* 0x000fe20000400000 */
[----:B------:R-:W1:Y:S01]  /*8020*/  @P1 MUFU.EX2 R90, R79 ;  /* 0x0000004f005a1308 */ /* 0x000e620000000800 */
[----:B------:R-:W-:Y:S01]  /*8030*/  FFMA R82, R81, R89, R82 ;  /* 0x0000005951527223 */ /* 0x000fe20000000052 */
[----:B------:R-:W-:Y:S01]  /*8040*/  FSEL R81, -R89, R86, P0 ;  /* 0x0000005659517208 */ /* 0x000fe20000000100 */
[----:B------:R-:W-:Y:S01]  /*8050*/  FADD R80, R80, 1 ;  /* 0x3f80000050507421 */ /* 0x000fe20000000000 */
        /* <DEDUP_REMOVED lines=18> */
[C---:B------:R-:W-:Y:S01]  /*8180*/  FSETP.GE.AND P1, PT, |R90|.reuse, 1.0029599666595458984, PT ;  /* 0x3f8060fe5a00780b */ /* 0x040fe20003f26200 */
[----:B------:R-:W-:Y:S02]  /*8190*/  FADD R79, R79, 1 ;  /* 0x3f8000004f4f7421 */ /* 0x000fe40000000000 */
        /* <DEDUP_REMOVED lines=156> */
[-C--:B------:R-:W-:Y:S03]  /*8b60*/  FFMA R88, R93, R97.reuse, R88 ;  /* 0x000000615d587223 */ /* 0x080fe60000000058 */
        /* <DEDUP_REMOVED lines=27> */
[----:B------:R-:W-:Y:S01]  /*8d20*/  FMUL R99, R31, 0.70710676908493041992 ;  /* 0x3f3504f31f637820 */ /* 0x000fe20000400000 */
        /* <DEDUP_REMOVED lines=260> */
[----:B------:R-:W-:Y:S03]  /*9d70*/  @P2 LOP3.LUT R101, R103, 0x80000000, R106, 0xb8, !PT ;  /* 0x8000000067652812 */ /* 0x000fe600078eb86a */
[----:B------:R-:W-:Y:S01]  /*9d80*/  FMUL R104, R109, R109 ;  /* 0x0000006d6d687220 */ /* 0x000fe20000400000 */
[----:B------:R-:W-:Y:S01]  /*9d90*/  FSEL R103, R130, 0.12837915122509002686, P0 ;  /* 0x3e0375d382677808 */ /* 0x000fe20000000000 */
[-C--:B------:R-:W-:Y:S01]  /*9da0*/  FFMA R102, R105, R110.reuse, R102 ;  /* 0x0000006e69667223 */ /* 0x080fe20000000066 */
        /* <DEDUP_REMOVED lines=200> */
[----:B------:R-:W-:Y:S02]  /*aa30*/  FMUL R113, R118, R118 ;  /* 0x0000007676717220 */ /* 0x000fe40000400000 */
[----:B------:R-:W-:Y:S01]  /*aa40*/  FFMA R112, R111, R119, R112 ;  /* 0x000000776f707223 */ /* 0x000fe20000000070 */
[----:B------:R-:W-:Y:S01]  /*aa50*/  FSEL R111, -R119, R116, P0 ;  /* 0x00000074776f7208 */ /* 0x000fe20000000100 */
[----:B------:R-:W-:Y:S01]  /*aa60*/  FADD R110, R110, 1 ;  /* 0x3f8000006e6e7421 */ /* 0x000fe20000000000 */
        /* <DEDUP_REMOVED lines=8> */
[----:B------:R-:W-:Y:S01]  /*aaf0*/  FSEL R114, R132, 0.11284004896879196167, P2 ;  /* 0x3de718af84727808 */ /* 0x000fe20001000000 */
[----:B------:R-:W2:Y:S02]  /*ab00*/  @P0 MUFU.EX2 R121, R111 ;  /* 0x0000006f00790308 */ /* 0x000ea40000000800 */
[-C--:B------:R-:W-:Y:S01]  /*ab10*/  FFMA R112, R113, R120.reuse, R112 ;  /* 0x0000007871707223 */ /* 0x080fe20000000070 */
[----:B------:R-:W-:Y:S03]  /*ab20*/  FSEL R113, R131, -0.37612664699554443359, P2 ;  /* 0xbec093ac83717808 */ /* 0x000fe60001000000 */
[-C--:B------:R-:W-:Y:S01]  /*ab30*/  FFMA R115, R112, R120.reuse, R115 ;  /* 0x0000007870737223 */ /* 0x080fe20000000073 */
[----:B-1----:R-:W-:Y:S01]  /*ab40*/  @P1 FADD R112, -R119, 1 ;  /* 0x3f80000077701421 */ /* 0x002fe20000000100 */
[----:B------:R-:W-:Y:S02]  /*ab50*/  FMUL R119, R48, 0.70710676908493041992 ;  /* 0x3f3504f330777820 */ /* 0x000fe40000400000 */
[-C--:B------:R-:W-:Y:S02]  /*ab60*/  FFMA R114, R115, R120.reuse, R114 ;  /* 0x0000007873727223 */ /* 0x080fe40000000072 */
[----:B------:R-:W-:Y:S02]  /*ab70*/  @P1 LOP3.LUT R109, R112, 0x80000000, R117, 0xb8, !PT ;  /* 0x80000000706d1812 */ /* 0x000fe400078eb875 */
[----:B------:R-:W-:Y:S01]  /*ab80*/  FSEL R112, R130, 0.12837915122509002686, P2 ;  /* 0x3e0375d382707808 */ /* 0x000fe20001000000 */
[-C--:B------:R-:W-:Y:S01]  /*ab90*/  FFMA R113, R114, R120.reuse, R113 ;  /* 0x0000007872717223 */ /* 0x080fe20000000071 */
[C---:B------:R-:W-:Y:S01]  /*aba0*/  FSETP.GE.AND P1, PT, |R119|.reuse, 1.0029599666595458984, PT ;  /* 0x3f8060fe7700780b */ /* 0x040fe20003f26200 */
[----:B------:R-:W-:Y:S01]  /*abb0*/  FMUL R114, R119, R119 ;  /* 0x0000007777727220 */ /* 0x000fe20000400000 */
[----:B------:R-:W-:Y:S01]  /*abc0*/  FADD R109, R109, 1 ;  /* 0x3f8000006d6d7421 */ /* 0x000fe20000000000 */
[----:B------:R-:W-:Y:S01]  /*abd0*/  FFMA R112, R113, R120, R112 ;  /* 0x0000007871707223 */ /* 0x000fe20000000070 */
[----:B------:R-:W-:Y:S01]  /*abe0*/  FSEL R113, -R120, R118, P2 ;  /* 0x0000007678717208 */ /* 0x000fe20001000100 */
[----:B--2---:R-:W-:Y:S01]  /*abf0*/  @P0 FADD R121, -R121, 1 ;  /* 0x3f80000079790421 */ /* 0x004fe20000000100 */
        /* <DEDUP_REMOVED lines=10> */
[C---:B------:R-:W-:Y:S01]  /*aca0*/  FSETP.GE.AND P0, PT, |R135|.reuse, 1.0029599666595458984, PT ;  /* 0x3f8060fe8700780b */ /* 0x040fe20003f06200 */
[----:B------:R-:W-:Y:S01]  /*acb0*/  FMUL R114, R135, R135 ;  /* 0x0000008787727220 */ /* 0x000fe20000400000 */
[----:B------:R-:W1:Y:S01]  /*acc0*/  @P2 MUFU.EX2 R121, R113 ;  /* 0x0000007100792308 */ /* 0x000e620000000800 */
[-C--:B------:R-:W-:Y:S01]  /*acd0*/  FFMA R112, R115, R120.reuse, R112 ;  /* 0x0000007873707223 */ /* 0x080fe20000000070 */
[----:B------:R-:W-:Y:S01]  /*ace0*/  FSEL R115, R130, 0.12837915122509002686, P1 ;  /* 0x3e0375d382737808 */ /* 0x000fe20000800000 */
[----:B------:R-:W-:Y:S01]  /*acf0*/  FADD R111, R111, 1 ;  /* 0x3f8000006f6f7421 */ /* 0x000fe20000000000 */
[----:B------:R-:W-:Y:S01]  /*ad00*/  FSEL R116, -R133, -0.026868773624300956726, P0 ;  /* 0xbcdc1be785747808 */ /* 0x000fe20000000100 */
[-C--:B------:R-:W-:Y:S01]  /*ad10*/  FFMA R117, R112, R120.reuse, R117 ;  /* 0x0000007870757223 */ /* 0x080fe20000000075 */
[----:B------:R-:W-:Y:S05]  /*ad20*/  FSEL R112, R131, -0.37612664699554443359, P1 ;  /* 0xbec093ac83707808 */ /* 0x000fea0000800000 */
[-C--:B------:R-:W-:Y:S01]  /*ad30*/  FFMA R112, R117, R120.reuse, R112 ;  /* 0x0000007875707223 */ /* 0x080fe20000000070 */
[----:B------:R-:W-:Y:S03]  /*ad40*/  FSEL R117, R172, 8.4834944573231041431e-05, P0 ;  /* 0x38b1e96aac757808 */ /* 0x000fe60000000000 */
[----:B------:R-:W-:Y:S01]  /*ad50*/  FFMA R115, R112, R120, R115 ;  /* 0x0000007870737223 */ /* 0x000fe20000000073 */
[----:B------:R-:W-:Y:S02]  /*ad60*/  FSEL R112, -R120, R119, P1 ;  /* 0x0000007778707208 */ /* 0x000fe40000800100 */
[----:B------:R-:W-:Y:S02]  /*ad70*/  FSEL R120, |R135|, R114, P0 ;  /* 0x0000007287787208 */ /* 0x000fe40000000200 */
[----:B------:R-:W-:Y:S01]  /*ad80*/  FSEL R114, -R134, -0.00082130916416645050049, P0 ;  /* 0xba574d2086727808 */ /* 0x000fe20000000100 */
[----:B------:R-:W-:Y:S01]  /*ad90*/  FFMA R112, R115, R112, R112 ;  /* 0x0000007073707223 */ /* 0x000fe20000000070 */
[----:B------:R-:W-:Y:S03]  /*ada0*/  FSEL R115, R129, 0.0052134888246655464172, P0 ;  /* 0x3baad5ea81737808 */ /* 0x000fe60000000000 */
        /* <DEDUP_REMOVED lines=16> */
[----:B------:R-:W-:Y:S02]  /*aeb0*/  FSEL R120, |R121|, R116, P2 ;  /* 0x0000007479787208 */ /* 0x000fe40001000200 */
[----:B------:R-:W-:Y:S01]  /*aec0*/  FSEL R117, R172, 8.4834944573231041431e-05, P2 ;  /* 0x38b1e96aac757808 */ /* 0x000fe20001000000 */
[----:B------:R-:W-:Y:S01]  /*aed0*/  FFMA R114, R115, R114, R114 ;  /* 0x0000007273727223 */ /* 0x000fe20000000072 */
[----:B------:R-:W-:Y:S02]  /*aee0*/  FSEL R116, -R134, -0.00082130916416645050049, P2 ;  /* 0xba574d2086747808 */ /* 0x000fe40001000100 */
[----:B------:R-:W-:Y:S01]  /*aef0*/  FSEL R115, R129, 0.0052134888246655464172, P2 ;  /* 0x3baad5ea81737808 */ /* 0x000fe20001000000 */
[----:B------:R-:W1:Y:S01]  /*af00*/  @P0 MUFU.EX2 R137, R114 ;  /* 0x0000007200890308 */ /* 0x000e620000000800 */
[----:B------:R-:W-:Y:S01]  /*af10*/  FSEL R118, -R133, -0.026868773624300956726, P2 ;  /* 0xbcdc1be785767808 */ /* 0x000fe20001000100 */
[-C--:B------:R-:W-:Y:S01]  /*af20*/  FFMA R116, R117, R120.reuse, R116 ;  /* 0x0000007875747223 */ /* 0x080fe20000000074 */
[----:B------:R-:W-:Y:S03]  /*af30*/  FSEL R117, R132, 0.11284004896879196167, P2 ;  /* 0x3de718af84757808 */ /* 0x000fe60001000000 */
[-C--:B------:R-:W-:Y:S01]  /*af40*/  FFMA R115, R116, R120.reuse, R115 ;  /* 0x0000007874737223 */ /* 0x080fe20000000073 */
[----:B------:R-:W-:Y:S03]  /*af50*/  FSEL R116, R131, -0.37612664699554443359, P2 ;  /* 0xbec093ac83747808 */ /* 0x000fe60001000000 */
[-C--:B------:R-:W-:Y:S01]  /*af60*/  FFMA R118, R115, R120.reuse, R118 ;  /* 0x0000007873767223 */ /* 0x080fe20000000076 */
[----:B------:R-:W-:Y:S03]  /*af70*/  FSEL R115, R130, 0.12837915122509002686, P2 ;  /* 0x3e0375d382737808 */ /* 0x000fe60001000000 */
[-C--:B------:R-:W-:Y:S01]  /*af80*/  FFMA R117, R118, R120.reuse, R117 ;  /* 0x0000007876757223 */ /* 0x080fe20000000075 */
[----:B--2---:R-:W-:Y:S01]  /*af90*/  @P1 FADD R118, -R136, 1 ;  /* 0x3f80000088761421 */ /* 0x004fe20000000100 */
[----:B------:R-:W-:Y:S02]  /*afa0*/  FMUL R136, R55, 0.70710676908493041992 ;  /* 0x3f3504f337887820 */ /* 0x000fe40000400000 */
[----:B------:R-:W-:Y:S02]  /*afb0*/  FFMA R116, R117, R120, R116 ;  /* 0x0000007875747223 */ /* 0x000fe40000000074 */
[----:B------:R-:W-:Y:S01]  /*afc0*/  @P1 LOP3.LUT R112, R118, 0x80000000, R119, 0xb8, !PT ;  /* 0x8000000076701812 */ /* 0x000fe200078eb877 */
[C---:B------:R-:W-:Y:S01]  /*afd0*/  FMUL R119, R136.reuse, R136 ;  /* 0x0000008888777220 */ /* 0x040fe20000400000 */
[----:B------:R-:W-:Y:S01]  /*afe0*/  FSETP.GE.AND P1, PT, |R136|, 1.0029599666595458984, PT ;  /* 0x3f8060fe8800780b */ /* 0x000fe20003f26200 */
        /* <DEDUP_REMOVED lines=16> */
[-C--:B------:R-:W-:Y:S01]  /*b0f0*/  FFMA R120, R115, R119.reuse, R120 ;  /* 0x0000007773787223 */ /* 0x080fe20000000078 */
[----:B------:R-:W-:Y:S02]  /*b100*/  FSEL R115, -R119, R136, P1 ;  /* 0x0000008877737208 */ /* 0x000fe40000800100 */
[----:B------:R-:W-:Y:S01]  /*b110*/  @P0 LOP3.LUT R114, R118, 0x80000000, R135, 0xb8, !PT ;  /* 0x8000000076720812 */ /* 0x000fe200078eb887 */
[----:B------:R-:W-:Y:S01]  /*b120*/  FFMA R117, R120, R119, R117 ;  /* 0x0000007778757223 */ /* 0x000fe20000000075 */
[----:B------:R-:W-:Y:S01]  /*b130*/  FSEL R118, R130, 0.12837915122509002686, P1 ;  /* 0x3e0375d382767808 */ /* 0x000fe20000800000 */
[C---:B------:R-:W-:Y:S01]  /*b140*/  FMUL R120, R137.reuse, R137 ;  /* 0x0000008989787220 */ /* 0x040fe20000400000 */
[----:B------:R-:W-:Y:S01]  /*b150*/  FSETP.GE.AND P0, PT, |R137|, 1.0029599666595458984, PT ;  /* 0x3f8060fe8900780b */ /* 0x000fe20003f06200 */
[----:B------:R-:W1:Y:S02]  /*b160*/  @P2 MUFU.EX2 R135, R116 ;  /* 0x0000007400872308 */ /* 0x000e640000000800 */
[----:B------:R-:W-:Y:S01]  /*b170*/  FFMA R118, R117, R119, R118 ;  /* 0x0000007775767223 */ /* 0x000fe20000000076 */
[----:B------:R-:W-:Y:S02]  /*b180*/  FSEL R138, |R137|, R120, P0 ;  /* 0x00000078898a7208 */ /* 0x000fe40000000200 */
[----:B------:R-:W-:Y:S01]  /*b190*/  FSEL R120, R172, 8.4834944573231041431e-05, P0 ;  /* 0x38b1e96aac787808 */ /* 0x000fe20000000000 */
[----:B------:R-:W-:Y:S01]  /*b1a0*/  FFMA R115, R118, R115, R115 ;  /* 0x0000007376737223 */ /* 0x000fe20000000073 */
[----:B------:R-:W-:Y:S02]  /*b1b0*/  FSEL R117, -R134, -0.00082130916416645050049, P0 ;  /* 0xba574d2086757808 */ /* 0x000fe40000000100 */
[----:B------:R-:W-:Y:S01]  /*b1c0*/  FSEL R118, R129, 0.0052134888246655464172, P0 ;  /* 0x3baad5ea81767808 */ /* 0x000fe20000000000 */
[----:B------:R-:W2:Y:S01]  /*b1d0*/  @P1 MUFU.EX2 R203, R115 ;  /* 0x0000007300cb1308 */ /* 0x000ea20000000800 */
[----:B------:R-:W-:Y:S01]  /*b1e0*/  FSEL R119, -R133, -0.026868773624300956726, P0 ;  /* 0xbcdc1be785777808 */ /* 0x000fe20000000100 */
[-C--:B------:R-:W-:Y:S01]  /*b1f0*/  FFMA R117, R120, R138.reuse, R117 ;  /* 0x0000008a78757223 */ /* 0x080fe20000000075 */
[----:B------:R-:W-:Y:S03]  /*b200*/  FSEL R120, R132, 0.11284004896879196167, P0 ;  /* 0x3de718af84787808 */ /* 0x000fe60000000000 */
[-C--:B------:R-:W-:Y:S01]  /*b210*/  FFMA R118, R117, R138.reuse, R118 ;  /* 0x0000008a75767223 */ /* 0x080fe20000000076 */
[----:B------:R-:W-:Y:S01]  /*b220*/  FSEL R117, R131, -0.37612664699554443359, P0 ;  /* 0xbec093ac83757808 */ /* 0x000fe20000000000 */
[----:B-1----:R-:W-:Y:S02]  /*b230*/  @P2 FADD R204, -R135, 1 ;  /* 0x3f80000087cc2421 */ /* 0x002fe40000000100 */
[-C--:B------:R-:W-:Y:S01]  /*b240*/  FFMA R119, R118, R138.reuse, R119 ;  /* 0x0000008a76777223 */ /* 0x080fe20000000077 */
[----:B------:R-:W-:Y:S02]  /*b250*/  FSEL R118, R130, 0.12837915122509002686, P0 ;  /* 0x3e0375d382767808 */ /* 0x000fe40000000000 */
[----:B------:R-:W-:Y:S01]  /*b260*/  @P2 LOP3.LUT R116, R204, 0x80000000, R121, 0xb8, !PT ;  /* 0x80000000cc742812 */ /* 0x000fe200078eb879 */
[-C--:B------:R-:W-:Y:S01]  /*b270*/  FFMA R120, R119, R138.reuse, R120 ;  /* 0x0000008a77787223 */ /* 0x080fe20000000078 */
[----:B------:R-:W-:Y:S02]  /*b280*/  FSEL R119, -R138, R137, P0 ;  /* 0x000000898a777208 */ /* 0x000fe40000000100 */
[----:B------:R-:W-:Y:S01]  /*b290*/  ISETP.NE.AND P2, PT, R125, 0x3, PT ;  /* 0x000000037d00780c */ /* 0x000fe20003f45270 */
[-C--:B------:R-:W-:Y:S01]  /*b2a0*/  FFMA R117, R120, R138.reuse, R117 ;  /* 0x0000008a78757223 */ /* 0x080fe20000000075 */
[----:B--2---:R-:W-:Y:S01]  /*b2b0*/  @P1 FADD R203, -R203, 1 ;  /* 0x3f800000cbcb1421 */ /* 0x004fe20000000100 */
[----:B------:R-:W-:Y:S01]  /*b2c0*/  FMUL R120, R53, 0.70710676908493041992 ;  /* 0x3f3504f335787820 */ /* 0x000fe20000400000 */
[----:B------:R-:W-:Y:S01]  /*b2d0*/  FADD R116, R116, 1 ;  /* 0x3f80000074747421 */ /* 0x000fe20000000000 */
[----:B------:R-:W-:Y:S02]  /*b2e0*/  FFMA R118, R117, R138, R118 ;  /* 0x0000008a75767223 */ /* 0x000fe40000000076 */
[----:B------:R-:W-:Y:S01]  /*b2f0*/  @P1 LOP3.LUT R115, R203, 0x80000000, R136, 0xb8, !PT ;  /* 0x80000000cb731812 */ /* 0x000fe200078eb888 */
[C---:B------:R-:W-:Y:S01]  /*b300*/  FMUL R117, R120.reuse, R120 ;  /* 0x0000007878757220 */ /* 0x040fe20000400000 */
[----:B------:R-:W-:Y:S01]  /*b310*/  FSETP.GE.AND P1, PT, |R120|, 1.0029599666595458984, PT ;  /* 0x3f8060fe7800780b */ /* 0x000fe20003f26200 */
[----:B------:R-:W-:Y:S01]  /*b320*/  FFMA R119, R118, R119, R119 ;  /* 0x0000007776777223 */ /* 0x000fe20000000077 */
[----:B------:R-:W-:Y:S01]  /*b330*/  MOV R136, UR37 ;  /* 0x0000002500887c02 */ /* 0x000fe20008000f00 */
[----:B------:R-:W-:Y:S01]  /*b340*/  FMUL R118, R0, 0.5 ;  /* 0x3f00000000767820 */ /* 0x000fe20000400000 */
[----:B------:R-:W-:Y:S01]  /*b350*/  FSEL R135, |R120|, R117, P1 ;  /* 0x0000007578877208 */ /* 0x000fe20000800200 */
[----:B------:R-:W-:Y:S01]  /*b360*/  @!P2 NOP ;  /* 0x000000000000a918 */ /* 0x000fe20000000000 */
[----:B------:R-:W-:Y:S01]  /*b370*/  FSEL R121, R172, 8.4834944573231041431e-05, P1 ;  /* 0x38b1e96aac797808 */ /* 0x000fe20000800000 */
[----:B------:R-:W-:Y:S01]  /*b380*/  FMUL R118, R205, R118 ;  /* 0x00000076cd767220 */ /* 0x000fe20000400000 */
[----:B------:R-:W-:Y:S01]  /*b390*/  FSEL R0, -R134, -0.00082130916416645050049, P1 ;  /* 0xba574d2086007808 */ /* 0x000fe20000800100 */
[----:B------:R-:W-:Y:S01]  /*b3a0*/  FADD R203, R68, 1 ;  /* 0x3f80000044cb7421 */ /* 0x000fe20000000000 */
[----:B------:R-:W-:Y:S01]  /*b3b0*/  FSEL R117, R129, 0.0052134888246655464172, P1 ;  /* 0x3baad5ea81757808 */ /* 0x000fe20000800000 */
[----:B------:R-:W1:Y:S01]  /*b3c0*/  @P0 MUFU.EX2 R68, R119 ;  /* 0x0000007700440308 */ /* 0x000e620000000800 */
[----:B------:R-:W-:Y:S01]  /*b3d0*/  @!P2 IADD3 R205, PT, PT, R202, 0xb0, RZ ;  /* 0x000000b0cacda810 */ /* 0x000fe20007ffe0ff */
[-C--:B------:R-:W-:Y:S01]  /*b3e0*/  FFMA R0, R121, R135.reuse, R0 ;  /* 0x0000008779007223 */ /* 0x080fe20000000000 */
[----:B------:R-:W-:Y:S01]  /*b3f0*/  FSEL R121, R132, 0.11284004896879196167, P1 ;  /* 0x3de718af84797808 */ /* 0x000fe20000800000 */
[----:B------:R-:W-:Y:S01]  /*b400*/  FMUL R203, R203, R2 ;  /* 0x00000002cbcb7220 */ /* 0x000fe20000400000 */
[----:B------:R-:W-:Y:S01]  /*b410*/  FSEL R2, -R133, -0.026868773624300956726, P1 ;  /* 0xbcdc1be785027808 */ /* 0x000fe20000800100 */
[-C--:B------:R-:W-:Y:S01]  /*b420*/  FFMA R117, R0, R135.reuse, R117 ;  /* 0x0000008700757223 */ /* 0x080fe20000000075 */
[----:B------:R-:W-:Y:S02]  /*b430*/  FSEL R0, R131, -0.37612664699554443359, P1 ;  /* 0xbec093ac83007808 */ /* 0x000fe40000800000 */
[----:B------:R-:W-:Y:S01]  /*b440*/  @!P2 PRMT R136, R136, 0x654, R205 ;  /* 0x000006548888a816 */ /* 0x000fe200000000cd */
[-C--:B------:R-:W-:Y:S01]  /*b450*/  FFMA R2, R117, R135.reuse, R2 ;  /* 0x0000008775027223 */ /* 0x080fe20000000002 */
[----:B------:R-:W-:Y:S01]  /*b460*/  F2FP.F16.F32.PACK_AB R204, R203, R118 ;  /* 0x00000076cbcc723e */ /* 0x000fe200000000ff */
[----:B------:R-:W-:Y:S01]  /*b470*/  FMUL R205, R3, 0.5 ;  /* 0x3f00000003cd7820 */ /* 0x000fe20000400000 */
[----:B------:R-:W-:Y:S01]  /*b480*/  FSEL R3, R130, 0.12837915122509002686, P1 ;  /* 0x3e0375d382037808 */ /* 0x000fe20000800000 */
[-C--:B------:R-:W-:Y:S01]  /*b490*/  FFMA R121, R2, R135.reuse, R121 ;  /* 0x0000008702797223 */ /* 0x080fe20000000079 */
[----:B------:R-:W-:Y:S01]  /*b4a0*/  FADD R2, R64, 1 ;  /* 0x3f80000040027421 */ /* 0x000fe20000000000 */
[----:B------:R-:W-:Y:S01]  /*b4b0*/  FMUL R64, R54, 0.70710676908493041992 ;  /* 0x3f3504f336407820 */ /* 0x000fe20000400000 */
[----:B-1----:R-:W-:Y:S01]  /*b4c0*/  @P0 FADD R68, -R68, 1 ;  /* 0x3f80000044440421 */ /* 0x002fe20000000100 */
[----:B------:R-:W-:Y:S01]  /*b4d0*/  FFMA R0, R121, R135, R0 ;  /* 0x0000008779007223 */ /* 0x000fe20000000000 */
[----:B------:R1:W-:Y:S01]  /*b4e0*/  @!P2 SYNCS.ARRIVE.TRANS64.RED.A1T0 RZ, [R136+URZ], RZ ;  /* 0x000000ff88ffa9a7 */ /* 0x0003e200081004ff */
[----:B------:R-:W-:Y:S01]  /*b4f0*/  FMUL R205, R2, R205 ;  /* 0x000000cd02cd7220 */ /* 0x000fe20000400000 */
[----:B------:R-:W-:Y:S01]  /*b500*/  FMUL R118, R4, 0.5 ;  /* 0x3f00000004767820 */ /* 0x000fe20000400000 */
[----:B------:R-:W-:Y:S01]  /*b510*/  @P0 LOP3.LUT R119, R68, 0x80000000, R137, 0xb8, !PT ;  /* 0x8000000044770812 */ /* 0x000fe200078eb889 */
[----:B------:R-:W-:Y:S01]  /*b520*/  FFMA R3, R0, R135, R3 ;  /* 0x0000008700037223 */ /* 0x000fe20000000003 */
[----:B------:R-:W-:Y:S01]  /*b530*/  FSEL R0, -R135, R120, P1 ;  /* 0x0000007887007208 */ /* 0x000fe20000800100 */
[----:B------:R-:W-:Y:S01]  /*b540*/  FMUL R68, R7, 0.5 ;  /* 0x3f00000007447820 */ /* 0x000fe20000400000 */
[C---:B------:R-:W-:Y:S01]  /*b550*/  FSETP.GE.AND P0, PT, |R64|.reuse, 1.0029599666595458984, PT ;  /* 0x3f8060fe4000780b */ /* 0x040fe20003f06200 */
[----:B------:R-:W-:Y:S01]  /*b560*/  FMUL R7, R64, R64 ;  /* 0x0000004040077220 */ /* 0x000fe20000400000 */
[----:B------:R-:W-:Y:S01]  /*b570*/  FMUL R69, R69, R118 ;  /* 0x0000007645457220 */ /* 0x000fe20000400000 */
[----:B------:R-:W-:Y:S01]  /*b580*/  FFMA R0, R3, R0, R0 ;  /* 0x0000000003007223 */ /* 0x000fe20000000000 */
[----:B------:R-:W-:Y:S01]  /*b590*/  FSEL R121, R172, 8.4834944573231041431e-05, P0 ;  /* 0x38b1e96aac797808 */ /* 0x000fe20000000000 */
[----:B------:R-:W-:Y:S01]  /*b5a0*/  FMUL R118, R6, 0.5 ;  /* 0x3f00000006767820 */ /* 0x000fe20000400000 */
[----:B------:R-:W-:Y:S01]  /*b5b0*/  FSEL R117, |R64|, R7, P0 ;  /* 0x0000000740757208 */ /* 0x000fe20000000200 */
[----:B------:R-:W2:Y:S01]  /*b5c0*/  @P1 MUFU.EX2 R71, R0 ;  /* 0x0000000000471308 */ /* 0x000ea20000000800 */
[----:B------:R-:W-:Y:S01]  /*b5d0*/  FSEL R2, -R134, -0.00082130916416645050049, P0 ;  /* 0xba574d2086027808 */ /* 0x000fe20000000100 */
[----:B------:R-:W-:Y:S01]  /*b5e0*/  FADD R135, R65, 1 ;  /* 0x3f80000041877421 */ /* 0x000fe20000000000 */
[----:B------:R-:W-:Y:S01]  /*b5f0*/  FSEL R3, R129, 0.0052134888246655464172, P0 ;  /* 0x3baad5ea81037808 */ /* 0x000fe20000000000 */
[----:B------:R-:W-:Y:S01]  /*b600*/  FADD R119, R119, 1 ;  /* 0x3f80000077777421 */ /* 0x000fe20000000000 */
[----:B------:R-:W-:Y:S01]  /*b610*/  FSEL R4, -R133, -0.026868773624300956726, P0 ;  /* 0xbcdc1be785047808 */ /* 0x000fe20000000100 */
[----:B------:R-:W-:Y:S01]  /*b620*/  FFMA R2, R121, R117, R2 ;  /* 0x0000007579027223 */ /* 0x000fe20000000002 */
[----:B------:R-:W-:Y:S01]  /*b630*/  FSEL R5, R132, 0.11284004896879196167, P0 ;  /* 0x3de718af84057808 */ /* 0x000fe20000000000 */
[----:B------:R-:W-:Y:S01]  /*b640*/  FMUL R121, R11, 0.5 ;  /* 0x3f0000000b797820 */ /* 0x000fe20000400000 */
[----:B------:R-:W-:Y:S01]  /*b650*/  F2FP.F16.F32.PACK_AB R206, R206, R69 ;  /* 0x00000045cece723e */ /* 0x000fe200000000ff */
[----:B------:R-:W-:Y:S01]  /*b660*/  FFMA R3, R2, R117, R3 ;  /* 0x0000007502037223 */ /* 0x000fe20000000003 */
[----:B------:R-:W-:Y:S01]  /*b670*/  FSEL R2, R131, -0.37612664699554443359, P0 ;  /* 0xbec093ac83027808 */ /* 0x000fe20000000000 */
[----:B------:R-:W-:Y:S01]  /*b680*/  FMUL R7, R59, 0.70710676908493041992 ;  /* 0x3f3504f33b077820 */ /* 0x000fe20000400000 */
[----:B------:R-:W-:Y:S01]  /*b690*/  FMUL R121, R72, R121 ;  /* 0x0000007948797220 */ /* 0x000fe20000400000 */
[-C--:B------:R-:W-:Y:S01]  /*b6a0*/  FFMA R4, R3, R117.reuse, R4 ;  /* 0x0000007503047223 */ /* 0x080fe20000000004 */
[----:B------:R-:W-:Y:S01]  /*b6b0*/  FSEL R3, R130, 0.12837915122509002686, P0 ;  /* 0x3e0375d382037808 */ /* 0x000fe20000000000 */
[----:B------:R-:W-:Y:S01]  /*b6c0*/  FMUL R72, R8, 0.5 ;  /* 0x3f00000008487820 */ /* 0x000fe20000400000 */
[----:B--2---:R-:W-:Y:S01]  /*b6d0*/  @P1 FADD R71, -R71, 1 ;  /* 0x3f80000047471421 */ /* 0x004fe20000000100 */
[-C--:B------:R-:W-:Y:S01]  /*b6e0*/  FFMA R5, R4, R117.reuse, R5 ;  /* 0x0000007504057223 */ /* 0x080fe20000000005 */
[----:B------:R-:W-:Y:S01]  /*b6f0*/  FMUL R68, R135, R68 ;  /* 0x0000004487447220 */ /* 0x000fe20000400000 */
[----:B------:R-:W-:Y:S01]  /*b700*/  FADD R69, R74, 1 ;  /* 0x3f8000004a457421 */ /* 0x000fe20000000000 */
[----:B------:R-:W-:Y:S01]  /*b710*/  FADD R135, R70, 1 ;  /* 0x3f80000046877421 */ /* 0x000fe20000000000 */
[----:B------:R-:W-:Y:S01]  /*b720*/  @P1 LOP3.LUT R0, R71, 0x80000000, R120, 0xb8, !PT ;  /* 0x8000000047001812 */ /* 0x000fe200078eb878 */
[----:B------:R-:W-:Y:S01]  /*b730*/  FFMA R2, R5, R117, R2 ;  /* 0x0000007505027223 */ /* 0x000fe20000000002 */
[C---:B------:R-:W-:Y:S01]  /*b740*/  FSETP.GE.AND P1, PT, |R7|.reuse, 1.0029599666595458984, PT ;  /* 0x3f8060fe0700780b */ /* 0x040fe20003f26200 */
[----:B------:R-:W-:Y:S01]  /*b750*/  FMUL R4, R7, R7 ;  /* 0x0000000707047220 */ /* 0x000fe20000400000 */
[----:B------:R-:W-:Y:S01]  /*b760*/  F2FP.F16.F32.PACK_AB R205, R68, R205 ;  /* 0x000000cd44cd723e */ /* 0x000fe200000000ff */
[----:B------:R-:W-:Y:S01]  /*b770*/  FFMA R3, R2, R117, R3 ;  /* 0x0000007502037223 */ /* 0x000fe20000000003 */
[----:B------:R-:W-:Y:S01]  /*b780*/  FSEL R2, -R117, R64, P0 ;  /* 0x0000004075027208 */ /* 0x000fe20000000100 */
[----:B------:R-:W-:Y:S01]  /*b790*/  FMUL R72, R69, R72 ;  /* 0x0000004845487220 */ /* 0x000fe20000400000 */
[----:B------:R-:W-:Y:S01]  /*b7a0*/  FSEL R8, |R7|, R4, P1 ;  /* 0x0000000407087208 */ /* 0x000fe20000800200 */
[----:B------:R-:W-:Y:S01]  /*b7b0*/  FMUL R118, R135, R118 ;  /* 0x0000007687767220 */ /* 0x000fe20000400000 */
[----:B------:R-:W-:Y:S01]  /*b7c0*/  FSEL R69, R172, 8.4834944573231041431e-05, P1 ;  /* 0x38b1e96aac457808 */ /* 0x000fe20000800000 */
[----:B------:R-:W-:Y:S01]  /*b7d0*/  FFMA R2, R3, R2, R2 ;  /* 0x0000000203027223 */ /* 0x000fe20000000002 */
[----:B------:R-:W-:Y:S01]  /*b7e0*/  FSEL R4, -R134, -0.00082130916416645050049, P1 ;  /* 0xba574d2086047808 */ /* 0x000fe20000800100 */
[----:B------:R-:W-:Y:S01]  /*b7f0*/  FADD R74, R73, 1 ;  /* 0x3f800000494a7421 */ /* 0x000fe20000000000 */
[----:B------:R-:W-:Y:S01]  /*b800*/  FSEL R3, R129, 0.0052134888246655464172, P1 ;  /* 0x3baad5ea81037808 */ /* 0x000fe20000800000 */
[----:B------:R-:W-:Y:S01]  /*b810*/  FMUL R71, R9, 0.5 ;  /* 0x3f00000009477820 */ /* 0x000fe20000400000 */
[----:B------:R-:W-:Y:S01]  /*b820*/  FSEL R6, -R133, -0.026868773624300956726, P1 ;  /* 0xbcdc1be785067808 */ /* 0x000fe20000800100 */
[----:B------:R-:W-:Y:S01]  /*b830*/  FFMA R4, R69, R8, R4 ;  /* 0x0000000845047223 */ /* 0x000fe20000000004 */
[----:B------:R-:W-:Y:S01]  /*b840*/  FSEL R5, R132, 0.11284004896879196167, P1 ;  /* 0x3de718af84057808 */ /* 0x000fe20000800000 */
[----:B------:R-:W2:Y:S01]  /*b850*/  @P0 MUFU.EX2 R69, R2 ;  /* 0x0000000200450308 */ /* 0x000ea20000000800 */
[----:B------:R-:W-:Y:S01]  /*b860*/  F2FP.F16.F32.PACK_AB R207, R121, R118 ;  /* 0x0000007679cf723e */ /* 0x000fe200000000ff */
[-C--:B------:R-:W-:Y:S01]  /*b870*/  FFMA R3, R4, R8.reuse, R3 ;  /* 0x0000000804037223 */ /* 0x080fe20000000003 */
[----:B------:R-:W-:Y:S01]  /*b880*/  FSEL R4, R131, -0.37612664699554443359, P1 ;  /* 0xbec093ac83047808 */ /* 0x000fe20000800000 */
[----:B------:R-:W-:Y:S01]  /*b890*/  FMUL R68, R10, 0.5 ;  /* 0x3f0000000a447820 */ /* 0x000fe20000400000 */
[----:B------:R-:W-:Y:S01]  /*b8a0*/  FMUL R70, R15, 0.5 ;  /* 0x3f0000000f467820 */ /* 0x000fe20000400000 */
[-C--:B------:R-:W-:Y:S01]  /*b8b0*/  FFMA R6, R3, R8.reuse, R6 ;  /* 0x0000000803067223 */ /* 0x080fe20000000006 */
[----:B------:R-:W-:Y:S01]  /*b8c0*/  FSEL R3, R130, 0.12837915122509002686, P1 ;  /* 0x3e0375d382037808 */ /* 0x000fe20000800000 */
[----:B------:R-:W-:Y:S01]  /*b8d0*/  FADD R73, R77, 1 ;  /* 0x3f8000004d497421 */ /* 0x000fe20000000000 */
[----:B------:R-:W-:Y:S01]  /*b8e0*/  FMUL R71, R74, R71 ;  /* 0x000000474a477220 */ /* 0x000fe20000400000 */
[----:B------:R-:W-:Y:S01]  /*b8f0*/  FFMA R5, R6, R8, R5 ;  /* 0x0000000806057223 */ /* 0x000fe20000000005 */
[----:B------:R-:W-:Y:S01]  /*b900*/  FMUL R68, R75, R68 ;  /* 0x000000444b447220 */ /* 0x000fe20000400000 */
[----:B------:R-:W-:Y:S01]  /*b910*/  FMUL R73, R73, R70 ;  /* 0x0000004649497220 */ /* 0x000fe20000400000 */
[----:B------:R-:W-:Y:S01]  /*b920*/  FMUL R74, R13, 0.5 ;  /* 0x3f0000000d4a7820 */ /* 0x000fe20000400000 */
[----:B------:R-:W-:Y:S01]  /*b930*/  F2FP.F16.F32.PACK_AB R72, R71, R72 ;  /* 0x000000484748723e */ /* 0x000fe200000000ff */
[----:B------:R-:W-:Y:S01]  /*b940*/  FFMA R4, R5, R8, R4 ;  /* 0x0000000805047223 */ /* 0x000fe20000000004 */
[----:B------:R-:W-:Y:S01]  /*b950*/  FMUL R70, R12, 0.5 ;  /* 0x3f0000000c467820 */ /* 0x000fe20000400000 */
[----:B------:R-:W-:Y:S01]  /*b960*/  F2FP.F16.F32.PACK_AB R73, R73, R68 ;  /* 0x000000444949723e */ /* 0x000fe200000000ff */
[----:B------:R-:W-:Y:S01]  /*b970*/  FADD R77, R76, 1 ;  /* 0x3f8000004c4d7421 */ /* 0x000fe20000000000 */
[----:B------:R-:W-:Y:S01]  /*b980*/  FFMA R3, R4, R8, R3 ;  /* 0x0000000804037223 */ /* 0x000fe20000000003 */
[----:B------:R-:W-:Y:S01]  /*b990*/  FSEL R4, -R8, R7, P1 ;  /* 0x0000000708047208 */ /* 0x000fe20000800100 */
[----:B------:R-:W-:Y:S01]  /*b9a0*/  FADD R75, R78, 1 ;  /* 0x3f8000004e4b7421 */ /* 0x000fe20000000000 */
[----:B--2---:R-:W-:Y:S01]  /*b9b0*/  @P0 FADD R69, -R69, 1 ;  /* 0x3f80000045450421 */ /* 0x004fe20000000100 */
[----:B------:R-:W-:Y:S01]  /*b9c0*/  FMUL R9, R56, 0.70710676908493041992 ;  /* 0x3f3504f338097820 */ /* 0x000fe20000400000 */
[----:B------:R-:W-:Y:S01]  /*b9d0*/  FMUL R70, R77, R70 ;  /* 0x000000464d467220 */ /* 0x000fe20000400000 */
[----:B------:R-:W-:Y:S01]  /*b9e0*/  FFMA R4, R3, R4, R4 ;  /* 0x0000000403047223 */ /* 0x000fe20000000004 */
[----:B------:R-:W-:Y:S01]  /*b9f0*/  MOV R3, UR43 ;  /* 0x0000002b00037c02 */ /* 0x000fe20008000f00 */
[----:B------:R-:W-:Y:S01]  /*ba00*/  FMUL R75, R75, R74 ;  /* 0x0000004a4b4b7220 */ /* 0x000fe20000400000 */
[----:B------:R-:W-:Y:S01]  /*ba10*/  @P0 LOP3.LUT R2, R69, 0x80000000, R64, 0xb8, !PT ;  /* 0x8000000045020812 */ /* 0x000fe200078eb840 */
[----:B------:R-:W-:Y:S01]  /*ba20*/  HFMA2 R117, -RZ, RZ, 0, 9.5367431640625e-07 ;  /* 0x00000010ff757431 */ /* 0x000fe200000001ff */
[C---:B------:R-:W-:Y:S01]  /*ba30*/  FSETP.GE.AND P0, PT, |R9|.reuse, 1.0029599666595458984, PT ;  /* 0x3f8060fe0900780b */ /* 0x040fe20003f06200 */
[----:B------:R-:W-:Y:S01]  /*ba40*/  FMUL R6, R9, R9 ;  /* 0x0000000909067220 */ /* 0x000fe20000400000 */
[----:B------:R-:W-:Y:S01]  /*ba50*/  LEA R118, R3, R196, 0xd ;  /* 0x000000c403767211 */ /* 0x000fe200078e68ff */
[----:B------:R-:W-:Y:S01]  /*ba60*/  FMUL R76, R16, 0.5 ;  /* 0x3f000000104c7820 */ /* 0x000fe20000400000 */
[----:B------:R-:W-:Y:S01]  /*ba70*/  F2FP.F16.F32.PACK_AB R74, R75, R70 ;  /* 0x000000464b4a723e */ /* 0x000fe200000000ff */
[----:B------:R-:W-:Y:S01]  /*ba80*/  FMUL R75, R14, 0.5 ;  /* 0x3f0000000e4b7820 */ /* 0x000fe20000400000 */
[----:B------:R-:W-:Y:S01]  /*ba90*/  FSEL R10, |R9|, R6, P0 ;  /* 0x00000006090a7208 */ /* 0x000fe20000000200 */
[----:B------:R-:W-:Y:S01]  /*baa0*/  FMUL R70, R19, 0.5 ;  /* 0x3f00000013467820 */ /* 0x000fe20000400000 */
[----:B------:R-:W-:Y:S01]  /*bab0*/  FSEL R68, R172, 8.4834944573231041431e-05, P0 ;  /* 0x38b1e96aac447808 */ /* 0x000fe20000000000 */
[----:B------:R-:W-:Y:S01]  /*bac0*/  FMUL R75, R80, R75 ;  /* 0x0000004b504b7220 */ /* 0x000fe20000400000 */
[----:B------:R-:W-:Y:S01]  /*bad0*/  FSEL R5, -R134, -0.00082130916416645050049, P0 ;  /* 0xba574d2086057808 */ /* 0x000fe20000000100 */
[----:B------:R-:W-:Y:S01]  /*bae0*/  FMUL R70, R79, R70 ;  /* 0x000000464f467220 */ /* 0x000fe20000400000 */
[----:B------:R-:W-:Y:S01]  /*baf0*/  LEA R118, R118, UR41, 0x1 ;  /* 0x0000002976767c11 */ /* 0x000fe2000f8e08ff */
[----:B------:R-:W-:Y:S01]  /*bb00*/  FMUL R76, R81, R76 ;  /* 0x0000004c514c7220 */ /* 0x000fe20000400000 */
[----:B------:R-:W-:Y:S01]  /*bb10*/  FSEL R6, R129, 0.0052134888246655464172, P0 ;  /* 0x3baad5ea81067808 */ /* 0x000fe20000000000 */
[----:B------:R-:W-:Y:S01]  /*bb20*/  FMUL R71, R17, 0.5 ;  /* 0x3f00000011477820 */ /* 0x000fe20000400000 */
[----:B------:R-:W-:Y:S01]  /*bb30*/  SEL R117, R117, 0xfffffff0, P6 ;  /* 0xfffffff075757807 */ /* 0x000fe20003000000 */
[----:B------:R-:W-:Y:S01]  /*bb40*/  STS.128 [R118+0x400], R204 ;  /* 0x000400cc76007388 */ /* 0x000fe20000000c00 */
[----:B------:R-:W-:Y:S01]  /*bb50*/  FSEL R3, -R133, -0.026868773624300956726, P0 ;  /* 0xbcdc1be785037808 */ /* 0x000fe20000000100 */
[----:B------:R-:W-:Y:S01]  /*bb60*/  FFMA R5, R68, R10, R5 ;  /* 0x0000000a44057223 */ /* 0x000fe20000000005 */
[----:B------:R-:W-:Y:S01]  /*bb70*/  F2FP.F16.F32.PACK_AB R75, R70, R75 ;  /* 0x0000004b464b723e */ /* 0x000fe200000000ff */
[----:B------:R-:W-:Y:S01]  /*bb80*/  FADD R70, R83, 1 ;  /* 0x3f80000053467421 */ /* 0x000fe20000000000 */
[----:B------:R-:W-:Y:S01]  /*bb90*/  IADD3 R69, PT, PT, R117, R118, RZ ;  /* 0x0000007675457210 */ /* 0x000fe20007ffe0ff */
[----:B------:R-:W-:Y:S01]  /*bba0*/  FFMA R6, R5, R10, R6 ;  /* 0x0000000a05067223 */ /* 0x000fe20000000006 */
[----:B------:R-:W-:Y:S01]  /*bbb0*/  FSEL R8, R130, 0.12837915122509002686, P0 ;  /* 0x3e0375d382087808 */ /* 0x000fe20000000000 */
[----:B------:R-:W2:Y:S01]  /*bbc0*/  @P1 MUFU.EX2 R68, R4 ;  /* 0x0000000400441308 */ /* 0x000ea20000000800 */
[----:B------:R-:W-:Y:S01]  /*bbd0*/  FSEL R5, -R10, R9, P0 ;  /* 0x000000090a057208 */ /* 0x000fe20000000100 */
[----:B------:R3:W-:Y:S01]  /*bbe0*/  STS.128 [R69+0x400], R72 ;  /* 0x0004004845007388 */ /* 0x0007e20000000c00 */
[----:B------:R-:W-:Y:S01]  /*bbf0*/  LEA R120, R194, R118, 0x4 ;  /* 0x00000076c2787211 */ /* 0x000fe200078e20ff */
[-C--:B------:R-:W-:Y:S01]  /*bc00*/  FFMA R3, R6, R10.reuse, R3 ;  /* 0x0000000a06037223 */ /* 0x080fe20000000003 */
[----:B------:R-:W-:Y:S01]  /*bc10*/  FSEL R6, R132, 0.11284004896879196167, P0 ;  /* 0x3de718af84067808 */ /* 0x000fe20000000000 */
[----:B------:R-:W-:Y:S01]  /*bc20*/  FMUL R12, R58, 0.70710676908493041992 ;  /* 0x3f3504f33a0c7820 */ /* 0x000fe20000400000 */
[----:B------:R-:W-:Y:S01]  /*bc30*/  FMUL R71, R70, R71 ;  /* 0x0000004746477220 */ /* 0x000fe20000400000 */
[----:B------:R-:W-:Y:S01]  /*bc40*/  FMUL R70, R18, 0.5 ;  /* 0x3f00000012467820 */ /* 0x000fe20000400000 */
[----:B------:R-:W-:Y:S01]  /*bc50*/  FMUL R77, R23, 0.5 ;  /* 0x3f000000174d7820 */ /* 0x000fe20000400000 */
[----:B------:R-:W-:Y:S01]  /*bc60*/  FFMA R6, R3, R10, R6 ;  /* 0x0000000a03067223 */ /* 0x000fe20000000006 */
[----:B------:R-:W-:Y:S01]  /*bc70*/  FSEL R3, R131, -0.37612664699554443359, P0 ;  /* 0xbec093ac83037808 */ /* 0x000fe20000000000 */
[----:B------:R-:W-:Y:S01]  /*bc80*/  FMUL R78, R20, 0.5 ;  /* 0x3f000000144e7820 */ /* 0x000fe20000400000 */
[----:B------:R-:W-:Y:S01]  /*bc90*/  F2FP.F16.F32.PACK_AB R76, R71, R76 ;  /* 0x0000004c474c723e */ /* 0x000fe200000000ff */
[----:B------:R-:W-:Y:S01]  /*bca0*/  FADD R71, R86, 1 ;  /* 0x3f80000056477421 */ /* 0x000fe20000000000 */
[----:B------:R-:W-:Y:S01]  /*bcb0*/  FMUL R79, R22, 0.5 ;  /* 0x3f000000164f7820 */ /* 0x000fe20000400000 */
[----:B------:R-:W-:Y:S01]  /*bcc0*/  FFMA R3, R6, R10, R3 ;  /* 0x0000000a06037223 */ /* 0x000fe20000000003 */
[----:B--2---:R-:W-:Y:S01]  /*bcd0*/  @P1 FADD R68, -R68, 1 ;  /* 0x3f80000044441421 */ /* 0x004fe20000000100 */
[----:B------:R-:W-:Y:S01]  /*bce0*/  FMUL R77, R84, R77 ;  /* 0x0000004d544d7220 */ /* 0x000fe20000400000 */
[----:B------:R-:W-:Y:S01]  /*bcf0*/  FMUL R78, R71, R78 ;  /* 0x0000004e474e7220 */ /* 0x000fe20000400000 */
[----:B------:R-:W-:Y:S01]  /*bd00*/  FFMA R8, R3, R10, R8 ;  /* 0x0000000a03087223 */ /* 0x000fe20000000008 */
[----:B------:R-:W-:Y:S01]  /*bd10*/  FMUL R10, R57, 0.70710676908493041992 ;  /* 0x3f3504f3390a7820 */ /* 0x000fe20000400000 */
[----:B------:R-:W-:Y:S01]  /*bd20*/  @P1 LOP3.LUT R4, R68, 0x80000000, R7, 0xb8, !PT ;  /* 0x8000000044041812 */ /* 0x000fe200078eb807 */
[----:B------:R-:W-:Y:S01]  /*bd30*/  FADD R71, R90, 1 ;  /* 0x3f8000005a477421 */ /* 0x000fe20000000000 */
[----:B------:R-:W-:Y:S01]  /*bd40*/  FADD R80, R101, 1 ;  /* 0x3f80000065507421 */ /* 0x000fe20000000000 */
[C---:B------:R-:W-:Y:S01]  /*bd50*/  FMUL R3, R10.reuse, R10 ;  /* 0x0000000a0a037220 */ /* 0x040fe20000400000 */
[----:B------:R-:W-:Y:S01]  /*bd60*/  FSETP.GE.AND P1, PT, |R10|, 1.0029599666595458984, PT ;  /* 0x3f8060fe0a00780b */ /* 0x000fe20003f26200 */
[----:B------:R-:W-:Y:S01]  /*bd70*/  FMUL R83, R51, 0.5 ;  /* 0x3f00000033537820 */ /* 0x000fe20000400000 */
[----:B------:R-:W-:Y:S01]  /*bd80*/  FADD R84, R113, 1 ;  /* 0x3f80000071547421 */ /* 0x000fe20000000000 */
[----:B------:R-:W-:Y:S01]  /*bd90*/  FMUL R81, R42, 0.5 ;  /* 0x3f0000002a517820 */ /* 0x000fe20000400000 */
[----:B------:R-:W-:Y:S01]  /*bda0*/  FSEL R7, |R10|, R3, P1 ;  /* 0x000000030a077208 */ /* 0x000fe20000800200 */
[----:B------:R-:W-:Y:S01]  /*bdb0*/  FADD R86, R115, 1 ;  /* 0x3f80000073567421 */ /* 0x000fe20000000000 */
[----:B------:R-:W-:Y:S01]  /*bdc0*/  FSEL R68, R172, 8.4834944573231041431e-05, P1 ;  /* 0x38b1e96aac447808 */ /* 0x000fe20000800000 */
[----:B------:R-:W-:Y:S01]  /*bdd0*/  FMUL R83, R84, R83 ;  /* 0x0000005354537220 */ /* 0x000fe20000400000 */
[----:B------:R-:W-:Y:S01]  /*bde0*/  FSEL R3, -R134, -0.00082130916416645050049, P1 ;  /* 0xba574d2086037808 */ /* 0x000fe20000800100 */
[----:B------:R-:W-:Y:S01]  /*bdf0*/  FFMA R5, R8, R5, R5 ;  /* 0x0000000508057223 */ /* 0x000fe20000000005 */
[----:B------:R-:W-:Y:S01]  /*be00*/  FSEL R6, R129, 0.0052134888246655464172, P1 ;  /* 0x3baad5ea81067808 */ /* 0x000fe20000800000 */
[----:B------:R-:W-:Y:S01]  /*be10*/  FMUL R81, R106, R81 ;  /* 0x000000516a517220 */ /* 0x000fe20000400000 */
[----:B------:R-:W-:Y:S01]  /*be20*/  FSEL R8, R132, 0.11284004896879196167, P1 ;  /* 0x3de718af84087808 */ /* 0x000fe20000800000 */
[----:B---3--:R-:W2:Y:S01]  /*be30*/  @P0 MUFU.EX2 R69, R5 ;  /* 0x0000000500450308 */ /* 0x008ea20000000800 */
[-C--:B------:R-:W-:Y:S01]  /*be40*/  FFMA R3, R68, R7.reuse, R3 ;  /* 0x0000000744037223 */ /* 0x080fe20000000003 */
[----:B------:R-:W-:Y:S01]  /*be50*/  FMUL R68, R21, 0.5 ;  /* 0x3f00000015447820 */ /* 0x000fe20000400000 */
[----:B------:R-:W-:Y:S01]  /*be60*/  FADD R73, R82, 1 ;  /* 0x3f80000052497421 */ /* 0x000fe20000000000 */
[----:B------:R-:W-:Y:S01]  /*be70*/  FADD R74, R87, 1 ;  /* 0x3f800000574a7421 */ /* 0x000fe20000000000 */
[----:B------:R-:W-:Y:S01]  /*be80*/  FFMA R6, R3, R7, R6 ;  /* 0x0000000703067223 */ /* 0x000fe20000000006 */
[----:B------:R-:W-:Y:S01]  /*be90*/  FSEL R3, -R133, -0.026868773624300956726, P1 ;  /* 0xbcdc1be785037808 */ /* 0x000fe20000800100 */
[----:B------:R-:W-:Y:S01]  /*bea0*/  FMUL R70, R73, R70 ;  /* 0x0000004649467220 */ /* 0x000fe20000400000 */
[----:B------:R-:W-:Y:S01]  /*beb0*/  FMUL R79, R74, R79 ;  /* 0x0000004f4a4f7220 */ /* 0x000fe20000400000 */
[----:B------:R-:W-:Y:S01]  /*bec0*/  FMUL R73, R26, 0.5 ;  /* 0x3f0000001a497820 */ /* 0x000fe20000400000 */
[----:B------:R-:W-:Y:S01]  /*bed0*/  FMUL R74, R29, 0.5 ;  /* 0x3f0000001d4a7820 */ /* 0x000fe20000400000 */
[----:B------:R-:W-:Y:S01]  /*bee0*/  FFMA R3, R6, R7, R3 ;  /* 0x0000000706037223 */ /* 0x000fe20000000003 */
[----:B------:R-:W-:Y:S01]  /*bef0*/  FSEL R6, R130, 0.12837915122509002686, P1 ;  /* 0x3e0375d382067808 */ /* 0x000fe20000800000 */
[----:B------:R-:W-:Y:S01]  /*bf00*/  FMUL R73, R92, R73 ;  /* 0x000000495c497220 */ /* 0x000fe20000400000 */
[----:B------:R-:W-:Y:S01]  /*bf10*/  F2FP.F16.F32.PACK_AB R77, R77, R70 ;  /* 0x000000464d4d723e */ /* 0x000fe200000000ff */
[-C--:B------:R-:W-:Y:S01]  /*bf20*/  FFMA R8, R3, R7.reuse, R8 ;  /* 0x0000000703087223 */ /* 0x080fe20000000008 */
[----:B------:R-:W-:Y:S01]  /*bf30*/  FSEL R3, R131, -0.37612664699554443359, P1 ;  /* 0xbec093ac83037808 */ /* 0x000fe20000800000 */
[----:B--2---:R-:W-:Y:S01]  /*bf40*/  @P0 FADD R72, -R69, 1 ;  /* 0x3f80000045480421 */ /* 0x004fe20000000100 */
[----:B------:R-:W-:Y:S01]  /*bf50*/  FMUL R69, R85, R68 ;  /* 0x0000004455457220 */ /* 0x000fe20000400000 */
[----:B------:R-:W-:Y:S01]  /*bf60*/  FMUL R74, R95, R74 ;  /* 0x0000004a5f4a7220 */ /* 0x000fe20000400000 */
[----:B------:R-:W-:Y:S01]  /*bf70*/  FMUL R70, R25, 0.5 ;  /* 0x3f00000019467820 */ /* 0x000fe20000400000 */
[-C--:B------:R-:W-:Y:S01]  /*bf80*/  FFMA R3, R8, R7.reuse, R3 ;  /* 0x0000000708037223 */ /* 0x080fe20000000003 */
[----:B------:R-:W-:Y:S01]  /*bf90*/  @P0 LOP3.LUT R5, R72, 0x80000000, R9, 0xb8, !PT ;  /* 0x8000000048050812 */ /* 0x000fe200078eb809 */
[C---:B------:R-:W-:Y:S01]  /*bfa0*/  FMUL R9, R12.reuse, R12 ;  /* 0x0000000c0c097220 */ /* 0x040fe20000400000 */
[C---:B------:R-:W-:Y:S01]  /*bfb0*/  FSETP.GE.AND P0, PT, |R12|.reuse, 1.0029599666595458984, PT ;  /* 0x3f8060fe0c00780b */ /* 0x040fe20003f06200 */
[----:B------:R-:W-:Y:S01]  /*bfc0*/  FFMA R6, R3, R7, R6 ;  /* 0x0000000703067223 */ /* 0x000fe20000000006 */
[----:B------:R-:W-:Y:S01]  /*bfd0*/  FSEL R3, -R7, R10, P1 ;  /* 0x0000000a07037208 */ /* 0x000fe20000800100 */
[----:B------:R-:W-:Y:S01]  /*bfe0*/  FMUL R70, R71, R70 ;  /* 0x0000004647467220 */ /* 0x000fe20000400000 */
[----:B------:R-:W-:Y:S01]  /*bff0*/  FSEL R8, |R12|, R9, P0 ;  /* 0x000000090c087208 */ /* 0x000fe20000000200 */
[----:B------:R-:W-:Y:S01]  /*c000*/  FMUL R72, R27, 0.5 ;  /* 0x3f0000001b487820 */ /* 0x000fe20000400000 */
[----:B------:R-:W-:Y:S01]  /*c010*/  FSEL R68, R172, 8.4834944573231041431e-05, P0 ;  /* 0x38b1e96aac447808 */ /* 0x000fe20000000000 */
[----:B------:R-:W-:Y:S01]  /*c020*/  FMUL R71, R28, 0.5 ;  /* 0x3f0000001c477820 */ /* 0x000fe20000400000 */
[----:B------:R-:W-:Y:S01]  /*c030*/  FSEL R7, -R134, -0.00082130916416645050049, P0 ;  /* 0xba574d2086077808 */ /* 0x000fe20000000100 */
[----:B------:R-:W-:Y:S01]  /*c040*/  FFMA R3, R6, R3, R3 ;  /* 0x0000000306037223 */ /* 0x000fe20000000003 */
[----:B------:R-:W-:Y:S01]  /*c050*/  FSEL R6, R129, 0.0052134888246655464172, P0 ;  /* 0x3baad5ea81067808 */ /* 0x000fe20000000000 */
[----:B------:R-:W-:Y:S01]  /*c060*/  FMUL R72, R89, R72 ;  /* 0x0000004859487220 */ /* 0x000fe20000400000 */
[----:B------:R-:W-:Y:S01]  /*c070*/  FSEL R9, -R133, -0.026868773624300956726, P0 ;  /* 0xbcdc1be785097808 */ /* 0x000fe20000000100 */
[----:B------:R-:W-:Y:S01]  /*c080*/  FFMA R7, R68, R8, R7 ;  /* 0x0000000844077223 */ /* 0x000fe20000000007 */
[----:B------:R-:W-:Y:S01]  /*c090*/  F2FP.F16.F32.PACK_AB R78, R69, R78 ;  /* 0x0000004e454e723e */ /* 0x000fe200000000ff */
[----:B------:R-:W2:Y:S01]  /*c0a0*/  @P1 MUFU.EX2 R68, R3 ;  /* 0x0000000300441308 */ /* 0x000ea20000000800 */
[----:B------:R-:W-:Y:S01]  /*c0b0*/  F2FP.F16.F32.PACK_AB R79, R72, R79 ;  /* 0x0000004f484f723e */ /* 0x000fe200000000ff */
[-C--:B------:R-:W-:Y:S01]  /*c0c0*/  FFMA R6, R7, R8.reuse, R6 ;  /* 0x0000000807067223 */ /* 0x080fe20000000006 */
[----:B------:R-:W-:Y:S01]  /*c0d0*/  FSEL R7, R131, -0.37612664699554443359, P0 ;  /* 0xbec093ac83077808 */ /* 0x000fe20000000000 */
[----:B------:R-:W-:Y:S01]  /*c0e0*/  FMUL R69, R24, 0.5 ;  /* 0x3f00000018457820 */ /* 0x000fe20000400000 */
[----:B------:R-:W-:Y:S01]  /*c0f0*/  FMUL R13, R63, 0.70710676908493041992 ;  /* 0x3f3504f33f0d7820 */ /* 0x000fe20000400000 */
[-C--:B------:R-:W-:Y:S01]  /*c100*/  FFMA R9, R6, R8.reuse, R9 ;  /* 0x0000000806097223 */ /* 0x080fe20000000009 */
[----:B------:R-:W-:Y:S01]  /*c110*/  FSEL R6, R132, 0.11284004896879196167, P0 ;  /* 0x3de718af84067808 */ /* 0x000fe20000000000 */
[----:B------:R-:W-:Y:S01]  /*c120*/  FMUL R69, R88, R69 ;  /* 0x0000004558457220 */ /* 0x000fe20000400000 */
[----:B------:R3:W-:Y:S01]  /*c130*/  STS.128 [R120+0x400], R76 ;  /* 0x0004004c78007388 */ /* 0x0007e20000000c00 */
[----:B------:R-:W-:Y:S01]  /*c140*/  FMUL R75, R30, 0.5 ;  /* 0x3f0000001e4b7820 */ /* 0x000fe20000400000 */
[----:B------:R-:W-:Y:S01]  /*c150*/  FADD R82, R103, 1 ;  /* 0x3f80000067527421 */ /* 0x000fe20000000000 */
[----:B------:R-:W-:Y:S01]  /*c160*/  FFMA R6, R9, R8, R6 ;  /* 0x0000000809067223 */ /* 0x000fe20000000006 */
[----:B------:R-:W-:Y:S01]  /*c170*/  F2FP.F16.F32.PACK_AB R72, R70, R69 ;  /* 0x000000454648723e */ /* 0x000fe200000000ff */
[----:B------:R-:W-:Y:S01]  /*c180*/  FMUL R75, R94, R75 ;  /* 0x0000004b5e4b7220 */ /* 0x000fe20000400000 */
[----:B------:R-:W-:Y:S01]  /*c190*/  FSEL R9, -R8, R12, P0 ;  /* 0x0000000c08097208 */ /* 0x000fe20000000100 */
[-C--:B------:R-:W-:Y:S01]  /*c1a0*/  FFMA R7, R6, R8.reuse, R7 ;  /* 0x0000000806077223 */ /* 0x080fe20000000007 */
[----:B------:R-:W-:Y:S01]  /*c1b0*/  FSEL R6, R130, 0.12837915122509002686, P0 ;  /* 0x3e0375d382067808 */ /* 0x000fe20000000000 */
[----:B--2---:R-:W-:Y:S01]  /*c1c0*/  @P1 FADD R69, -R68, 1 ;  /* 0x3f80000044451421 */ /* 0x004fe20000000100 */
[----:B------:R-:W-:Y:S01]  /*c1d0*/  FMUL R70, R31, 0.5 ;  /* 0x3f0000001f467820 */ /* 0x000fe20000400000 */
[----:B------:R-:W-:Y:S01]  /*c1e0*/  FMUL R84, R49, 0.5 ;  /* 0x3f00000031547820 */ /* 0x000fe20000400000 */
[----:B------:R-:W-:Y:S01]  /*c1f0*/  FADD R85, R114, 1 ;  /* 0x3f80000072557421 */ /* 0x000fe20000000000 */
[----:B------:R-:W-:Y:S01]  /*c200*/  FFMA R6, R7, R8, R6 ;  /* 0x0000000807067223 */ /* 0x000fe20000000006 */
[----:B------:R-:W-:Y:S01]  /*c210*/  @P1 LOP3.LUT R3, R69, 0x80000000, R10, 0xb8, !PT ;  /* 0x8000000045031812 */ /* 0x000fe200078eb80a */
[C---:B------:R-:W-:Y:S01]  /*c220*/  FMUL R10, R13.reuse, R13 ;  /* 0x0000000d0d0a7220 */ /* 0x040fe20000400000 */
[----:B------:R-:W-:Y:S01]  /*c230*/  FSETP.GE.AND P1, PT, |R13|, 1.0029599666595458984, PT ;  /* 0x3f8060fe0d00780b */ /* 0x000fe20003f26200 */
[----:B------:R-:W-:Y:S01]  /*c240*/  FFMA R9, R6, R9, R9 ;  /* 0x0000000906097223 */ /* 0x000fe20000000009 */
[----:B------:R-:W-:Y:S01]  /*c250*/  FMUL R68, R91, R70 ;  /* 0x000000465b447220 */ /* 0x000fe20000400000 */
[----:B------:R-:W-:Y:S01]  /*c260*/  FMUL R84, R85, R84 ;  /* 0x0000005455547220 */ /* 0x000fe20000400000 */
[----:B------:R-:W-:Y:S01]  /*c270*/  FSEL R10, |R13|, R10, P1 ;  /* 0x0000000a0d0a7208 */ /* 0x000fe20000800200 */
[----:B------:R-:W-:Y:S01]  /*c280*/  FMUL R85, R55, 0.5 ;  /* 0x3f00000037557820 */ /* 0x000fe20000400000 */
[----:B------:R-:W-:Y:S01]  /*c290*/  FSEL R69, R172, 8.4834944573231041431e-05, P1 ;  /* 0x38b1e96aac457808 */ /* 0x000fe20000800000 */
[----:B------:R-:W-:Y:S01]  /*c2a0*/  FADD R0, R0, 1 ;  /* 0x3f80000000007421 */ /* 0x000fe20000000000 */
[----:B------:R-:W-:Y:S01]  /*c2b0*/  FSEL R6, -R134, -0.00082130916416645050049, P1 ;  /* 0xba574d2086067808 */ /* 0x000fe20000800100 */
[----:B------:R-:W2:Y:S01]  /*c2c0*/  @P0 MUFU.EX2 R70, R9 ;  /* 0x0000000900460308 */ /* 0x000ea20000000800 */
[----:B------:R-:W-:Y:S01]  /*c2d0*/  FSEL R7, R129, 0.0052134888246655464172, P1 ;  /* 0x3baad5ea81077808 */ /* 0x000fe20000800000 */
[----:B------:R-:W-:Y:S01]  /*c2e0*/  FMUL R86, R86, R85 ;  /* 0x0000005556567220 */ /* 0x000fe20000400000 */
[----:B------:R-:W-:Y:S01]  /*c2f0*/  FSEL R8, -R133, -0.026868773624300956726, P1 ;  /* 0xbcdc1be785087808 */ /* 0x000fe20000800100 */
[-C--:B------:R-:W-:Y:S01]  /*c300*/  FFMA R6, R69, R10.reuse, R6 ;  /* 0x0000000a45067223 */ /* 0x080fe20000000006 */
[----:B------:R-:W-:Y:S01]  /*c310*/  FSEL R11, R132, 0.11284004896879196167, P1 ;  /* 0x3de718af840b7808 */ /* 0x000fe20000800000 */
[----:B---3--:R-:W-:Y:S01]  /*c320*/  FADD R76, R93, 1 ;  /* 0x3f8000005d4c7421 */ /* 0x008fe20000000000 */
[----:B------:R-:W-:Y:S01]  /*c330*/  F2FP.F16.F32.PACK_AB R73, R68, R73 ;  /* 0x000000494449723e */ /* 0x000fe200000000ff */
[----:B------:R-:W-:Y:S01]  /*c340*/  FFMA R7, R6, R10, R7 ;  /* 0x0000000a06077223 */ /* 0x000fe20000000007 */
[----:B------:R-:W-:Y:S01]  /*c350*/  FSEL R6, R131, -0.37612664699554443359, P1 ;  /* 0xbec093ac83067808 */ /* 0x000fe20000800000 */
[----:B------:R-:W-:Y:S01]  /*c360*/  FMUL R71, R76, R71 ;  /* 0x000000474c477220 */ /* 0x000fe20000400000 */
[----:B------:R-:W-:Y:S01]  /*c370*/  IADD3 R120, PT, PT, R117, R120, RZ ;  /* 0x0000007875787210 */ /* 0x000fe20007ffe0ff */
[-C--:B------:R-:W-:Y:S01]  /*c380*/  FFMA R8, R7, R10.reuse, R8 ;  /* 0x0000000a07087223 */ /* 0x080fe20000000008 */
[----:B------:R-:W-:Y:S01]  /*c390*/  FSEL R7, R130, 0.12837915122509002686, P1 ;  /* 0x3e0375d382077808 */ /* 0x000fe20000800000 */
[----:B------:R-:W-:Y:S01]  /*c3a0*/  FMUL R14, R60, 0.70710676908493041992 ;  /* 0x3f3504f33c0e7820 */ /* 0x000fe20000400000 */
[----:B------:R-:W-:Y:S01]  /*c3b0*/  F2FP.F16.F32.PACK_AB R74, R74, R71 ;  /* 0x000000474a4a723e */ /* 0x000fe200000000ff */
[-C--:B------:R-:W-:Y:S01]  /*c3c0*/  FFMA R11, R8, R10.reuse, R11 ;  /* 0x0000000a080b7223 */ /* 0x080fe2000000000b */
[----:B--2---:R-:W-:Y:S01]  /*c3d0*/  @P0 FADD R69, -R70, 1 ;  /* 0x3f80000046450421 */ /* 0x004fe20000000100 */
[----:B------:R-:W-:Y:S01]  /*c3e0*/  FADD R76, R97, 1 ;  /* 0x3f800000614c7421 */ /* 0x000fe20000000000 */
[----:B------:R-:W-:Y:S01]  /*c3f0*/  FMUL R68, R35, 0.5 ;  /* 0x3f00000023447820 */ /* 0x000fe20000400000 */
[----:B------:R-:W-:Y:S01]  /*c400*/  FFMA R6, R11, R10, R6 ;  /* 0x0000000a0b067223 */ /* 0x000fe20000000006 */
[----:B------:R-:W-:Y:S01]  /*c410*/  FADD R71, R96, 1 ;  /* 0x3f80000060477421 */ /* 0x000fe20000000000 */
[----:B------:R-:W-:Y:S01]  /*c420*/  @P0 LOP3.LUT R9, R69, 0x80000000, R12, 0xb8, !PT ;  /* 0x8000000045090812 */ /* 0x000fe200078eb80c */
[C---:B------:R-:W-:Y:S01]  /*c430*/  FMUL R11, R14.reuse, R14 ;  /* 0x0000000e0e0b7220 */ /* 0x040fe20000400000 */
[----:B------:R-:W-:Y:S01]  /*c440*/  FSETP.GE.AND P0, PT, |R14|, 1.0029599666595458984, PT ;  /* 0x3f8060fe0e00780b */ /* 0x000fe20003f06200 */
        /* <DEDUP_REMOVED lines=11> */
[----:B------:R-:W-:Y:S01]  /*c500*/  F2FP.F16.F32.PACK_AB R75, R68, R75 ;  /* 0x0000004b444b723e */ /* 0x000fe200000000ff */
[-C--:B------:R-:W-:Y:S01]  /*c510*/  FFMA R8, R69, R11.reuse, R8 ;  /* 0x0000000b45087223 */ /* 0x080fe20000000008 */
[----:B------:R-:W-:Y:S01]  /*c520*/  FSEL R10, -R133, -0.026868773624300956726, P0 ;  /* 0xbcdc1be7850a7808 */ /* 0x000fe20000000100 */
[----:B------:R-:W2:Y:S01]  /*c530*/  @P1 MUFU.EX2 R68, R6 ;  /* 0x0000000600441308 */ /* 0x000ea20000000800 */
[----:B------:R-:W-:Y:S01]  /*c540*/  FMUL R12, R61, 0.70710676908493041992 ;  /* 0x3f3504f33d0c7820 */ /* 0x000fe20000400000 */
[-C--:B------:R-:W-:Y:S01]  /*c550*/  FFMA R7, R8, R11.reuse, R7 ;  /* 0x0000000b08077223 */ /* 0x080fe20000000007 */
[----:B------:R-:W-:Y:S01]  /*c560*/  FSEL R8, R131, -0.37612664699554443359, P0 ;  /* 0xbec093ac83087808 */ /* 0x000fe20000000000 */
[----:B------:R-:W-:Y:S01]  /*c570*/  FADD R77, R98, 1 ;  /* 0x3f800000624d7421 */ /* 0x000fe20000000000 */
[----:B------:R-:W-:Y:S01]  /*c580*/  FMUL R69, R34, 0.5 ;  /* 0x3f00000022457820 */ /* 0x000fe20000400000 */
[-C--:B------:R-:W-:Y:S01]  /*c590*/  FFMA R10, R7, R11.reuse, R10 ;  /* 0x0000000b070a7223 */ /* 0x080fe2000000000a */
[----:B------:R-:W-:Y:S01]  /*c5a0*/  FSEL R7, R132, 0.11284004896879196167, P0 ;  /* 0x3de718af84077808 */ /* 0x000fe20000000000 */
[----:B------:R-:W-:Y:S01]  /*c5b0*/  FMUL R70, R77, R70 ;  /* 0x000000464d467220 */ /* 0x000fe20000400000 */
[----:B------:R1:W-:Y:S01]  /*c5c0*/  STS.128 [R120+0x400], R72 ;  /* 0x0004004878007388 */ /* 0x0003e20000000c00 */
[----:B------:R-:W-:Y:S01]  /*c5d0*/  FMUL R77, R39, 0.5 ;  /* 0x3f000000274d7820 */ /* 0x000fe20000400000 */
[----:B------:R-:W-:Y:S01]  /*c5e0*/  FADD R78, R99, 1 ;  /* 0x3f800000634e7421 */ /* 0x000fe20000000000 */
[----:B------:R-:W-:Y:S01]  /*c5f0*/  FFMA R7, R10, R11, R7 ;  /* 0x0000000b0a077223 */ /* 0x000fe20000000007 */
[----:B------:R-:W-:Y:S01]  /*c600*/  FSEL R10, -R11, R14, P0 ;  /* 0x0000000e0b0a7208 */ /* 0x000fe20000000100 */
[----:B------:R-:W-:Y:S01]  /*c610*/  FMUL R80, R80, R77 ;  /* 0x0000004d50507220 */ /* 0x000fe20000400000 */
[----:B------:R-:W-:Y:S01]  /*c620*/  F2FP.F16.F32.PACK_AB R76, R71, R70 ;  /* 0x00000046474c723e */ /* 0x000fe200000000ff */
[----:B------:R-:W-:Y:S01]  /*c630*/  FFMA R8, R7, R11, R8 ;  /* 0x0000000b07087223 */ /* 0x000fe20000000008 */
[----:B------:R-:W-:Y:S01]  /*c640*/  FSEL R7, R130, 0.12837915122509002686, P0 ;  /* 0x3e0375d382077808 */ /* 0x000fe20000000000 */
[----:B--2---:R-:W-:Y:S01]  /*c650*/  @P1 FADD R68, -R68, 1 ;  /* 0x3f80000044441421 */ /* 0x004fe20000000100 */
[----:B------:R-:W-:Y:S01]  /*c660*/  FMUL R69, R78, R69 ;  /* 0x000000454e457220 */ /* 0x000fe20000400000 */
[----:B------:R-:W-:Y:S01]  /*c670*/  FMUL R78, R36, 0.5 ;  /* 0x3f000000244e7820 */ /* 0x000fe20000400000 */
[----:B------:R-:W-:Y:S01]  /*c680*/  FADD R71, R100, 1 ;  /* 0x3f80000064477421 */ /* 0x000fe20000000000 */
[----:B------:R-:W-:Y:S01]  /*c690*/  FFMA R7, R8, R11, R7 ;  /* 0x0000000b08077223 */ /* 0x000fe20000000007 */
[----:B------:R-:W-:Y:S01]  /*c6a0*/  @P1 LOP3.LUT R6, R68, 0x80000000, R13, 0xb8, !PT ;  /* 0x8000000044061812 */ /* 0x000fe200078eb80d */
[C---:B------:R-:W-:Y:S01]  /*c6b0*/  FMUL R11, R12.reuse, R12 ;  /* 0x0000000c0c0b7220 */ /* 0x040fe20000400000 */
[----:B------:R-:W-:Y:S01]  /*c6c0*/  FSETP.GE.AND P1, PT, |R12|, 1.0029599666595458984, PT ;  /* 0x3f8060fe0c00780b */ /* 0x000fe20003f26200 */
[----:B------:R-:W-:Y:S01]  /*c6d0*/  FFMA R10, R7, R10, R10 ;  /* 0x0000000a070a7223 */ /* 0x000fe2000000000a */
[----:B------:R-:W-:Y:S01]  /*c6e0*/  F2FP.F16.F32.PACK_AB R77, R80, R69 ;  /* 0x00000045504d723e */ /* 0x000fe200000000ff */
        /* <DEDUP_REMOVED lines=11> */
[----:B------:R-:W-:Y:S01]  /*c7a0*/  FMUL R79, R43, 0.5 ;  /* 0x3f0000002b4f7820 */ /* 0x000fe20000400000 */
[----:B------:R-:W-:Y:S01]  /*c7b0*/  FMUL R69, R37, 0.5 ;  /* 0x3f00000025457820 */ /* 0x000fe20000400000 */
[----:B------:R-:W-:Y:S01]  /*c7c0*/  FMUL R68, R40, 0.5 ;  /* 0x3f00000028447820 */ /* 0x000fe20000400000 */
[----:B------:R-:W-:Y:S01]  /*c7d0*/  FFMA R8, R7, R13, R8 ;  /* 0x0000000d07087223 */ /* 0x000fe20000000008 */
[----:B------:R-:W-:Y:S01]  /*c7e0*/  FSEL R7, R131, -0.37612664699554443359, P1 ;  /* 0xbec093ac83077808 */ /* 0x000fe20000800000 */
[----:B------:R-:W-:Y:S01]  /*c7f0*/  FMUL R79, R82, R79 ;  /* 0x0000004f524f7220 */ /* 0x000fe20000400000 */
[----:B------:R-:W-:Y:S01]  /*c800*/  FMUL R69, R102, R69 ;  /* 0x0000004566457220 */ /* 0x000fe20000400000 */
[-C--:B------:R-:W-:Y:S01]  /*c810*/  FFMA R11, R8, R13.reuse, R11 ;  /* 0x0000000d080b7223 */ /* 0x080fe2000000000b */
[----:B------:R-:W-:Y:S01]  /*c820*/  FSEL R8, R132, 0.11284004896879196167, P1 ;  /* 0x3de718af84087808 */ /* 0x000fe20000800000 */
[----:B------:R-:W-:Y:S01]  /*c830*/  FMUL R82, R45, 0.5 ;  /* 0x3f0000002d527820 */ /* 0x000fe20000400000 */
[----:B------:R-:W-:Y:S01]  /*c840*/  F2FP.F16.F32.PACK_AB R79, R79, R80 ;  /* 0x000000504f4f723e */ /* 0x000fe200000000ff */
[----:B------:R-:W-:Y:S01]  /*c850*/  FMUL R80, R105, R68 ;  /* 0x0000004469507220 */ /* 0x000fe20000400000 */
[----:B------:R-:W-:Y:S01]  /*c860*/  F2FP.F16.F32.PACK_AB R78, R69, R78 ;  /* 0x0000004e454e723e */ /* 0x000fe200000000ff */
[-C--:B------:R-:W-:Y:S01]  /*c870*/  FFMA R8, R11, R13.reuse, R8 ;  /* 0x0000000d0b087223 */ /* 0x080fe20000000008 */
[----:B------:R-:W-:Y:S01]  /*c880*/  FSEL R11, -R13, R12, P1 ;  /* 0x0000000c0d0b7208 */ /* 0x000fe20000800100 */
[----:B--2---:R-:W-:Y:S01]  /*c890*/  @P0 FADD R71, -R70, 1 ;  /* 0x3f80000046470421 */ /* 0x004fe20000000100 */
[----:B------:R-:W-:Y:S01]  /*c8a0*/  FMUL R82, R109, R82 ;  /* 0x000000526d527220 */ /* 0x000fe20000400000 */
[-C--:B------:R-:W-:Y:S01]  /*c8b0*/  FFMA R7, R8, R13.reuse, R7 ;  /* 0x0000000d08077223 */ /* 0x080fe20000000007 */
[----:B------:R-:W-:Y:S01]  /*c8c0*/  FSEL R8, R130, 0.12837915122509002686, P1 ;  /* 0x3e0375d382087808 */ /* 0x000fe20000800000 */
[----:B------:R-:W-:Y:S01]  /*c8d0*/  FMUL R69, R41, 0.5 ;  /* 0x3f00000029457820 */ /* 0x000fe20000400000 */
[----:B------:R-:W-:Y:S01]  /*c8e0*/  @P0 LOP3.LUT R10, R71, 0x80000000, R14, 0xb8, !PT ;  /* 0x80000000470a0812 */ /* 0x000fe200078eb80e */
[----:B------:R-:W-:Y:S01]  /*c8f0*/  FMUL R14, R62, 0.70710676908493041992 ;  /* 0x3f3504f33e0e7820 */ /* 0x000fe20000400000 */
[----:B------:R-:W-:Y:S01]  /*c900*/  FADD R68, R107, 1 ;  /* 0x3f8000006b447421 */ /* 0x000fe20000000000 */
[----:B------:R-:W-:Y:S01]  /*c910*/  FFMA R8, R7, R13, R8 ;  /* 0x0000000d07087223 */ /* 0x000fe20000000008 */
[----:B------:R-:W-:Y:S01]  /*c920*/  FMUL R70, R47, 0.5 ;  /* 0x3f0000002f467820 */ /* 0x000fe20000400000 */
[C---:B------:R-:W-:Y:S01]  /*c930*/  FMUL R7, R14.reuse, R14 ;  /* 0x0000000e0e077220 */ /* 0x040fe20000400000 */
[----:B------:R-:W-:Y:S01]  /*c940*/  FSETP.GE.AND P0, PT, |R14|, 1.0029599666595458984, PT ;  /* 0x3f8060fe0e00780b */ /* 0x000fe20003f06200 */
[----:B------:R-:W-:Y:S01]  /*c950*/  FMUL R69, R68, R69 ;  /* 0x0000004544457220 */ /* 0x000fe20000400000 */
[----:B------:R-:W-:Y:S01]  /*c960*/  FADD R71, R108, 1 ;  /* 0x3f8000006c477421 */ /* 0x000fe20000000000 */
[----:B------:R-:W-:Y:S01]  /*c970*/  FADD R85, R2, 1 ;  /* 0x3f80000002557421 */ /* 0x000fe20000000000 */
[----:B------:R-:W-:Y:S01]  /*c980*/  FSEL R15, |R14|, R7, P0 ;  /* 0x000000070e0f7208 */ /* 0x000fe20000000200 */
[----:B------:R-:W-:Y:S01]  /*c990*/  FADD R89, R5, 1 ;  /* 0x3f80000005597421 */ /* 0x000fe20000000000 */
[----:B------:R-:W-:Y:S01]  /*c9a0*/  FSEL R68, R172, 8.4834944573231041431e-05, P0 ;  /* 0x38b1e96aac447808 */ /* 0x000fe20000000000 */
[----:B------:R-:W-:Y:S01]  /*c9b0*/  FMUL R70, R71, R70 ;  /* 0x0000004647467220 */ /* 0x000fe20000400000 */
[----:B------:R-:W-:Y:S01]  /*c9c0*/  FSEL R7, -R134, -0.00082130916416645050049, P0 ;  /* 0xba574d2086077808 */ /* 0x000fe20000000100 */
[----:B------:R-:W-:Y:S01]  /*c9d0*/  FFMA R11, R8, R11, R11 ;  /* 0x0000000b080b7223 */ /* 0x000fe2000000000b */
[----:B------:R-:W-:Y:S01]  /*c9e0*/  FSEL R8, R129, 0.0052134888246655464172, P0 ;  /* 0x3baad5ea81087808 */ /* 0x000fe20000000000 */
[----:B------:R-:W-:Y:S01]  /*c9f0*/  FMUL R71, R44, 0.5 ;  /* 0x3f0000002c477820 */ /* 0x000fe20000400000 */
[----:B------:R-:W-:Y:S01]  /*ca00*/  FSEL R13, -R133, -0.026868773624300956726, P0 ;  /* 0xbcdc1be7850d7808 */ /* 0x000fe20000000100 */
[----:B------:R-:W-:Y:S01]  /*ca10*/  FFMA R7, R68, R15, R7 ;  /* 0x0000000f44077223 */ /* 0x000fe20000000007 */
[----:B------:R-:W-:Y:S01]  /*ca20*/  F2FP.F16.F32.PACK_AB R80, R69, R80 ;  /* 0x000000504550723e */ /* 0x000fe200000000ff */
[----:B------:R-:W2:Y:S01]  /*ca30*/  @P1 MUFU.EX2 R68, R11 ;  /* 0x0000000b00441308 */ /* 0x000ea20000000800 */
[----:B------:R-:W-:Y:S01]  /*ca40*/  F2FP.F16.F32.PACK_AB R81, R70, R81 ;  /* 0x000000514651723e */ /* 0x000fe200000000ff */
[----:B------:R-:W-:Y:S01]  /*ca50*/  FFMA R8, R7, R15, R8 ;  /* 0x0000000f07087223 */ /* 0x000fe20000000008 */
[----:B------:R-:W-:Y:S01]  /*ca60*/  FSEL R7, R131, -0.37612664699554443359, P0 ;  /* 0xbec093ac83077808 */ /* 0x000fe20000000000 */
[----:B------:R-:W-:Y:S01]  /*ca70*/  FMUL R71, R110, R71 ;  /* 0x000000476e477220 */ /* 0x000fe20000400000 */
[----:B------:R-:W-:Y:S01]  /*ca80*/  FMUL R69, R48, 0.5 ;  /* 0x3f00000030457820 */ /* 0x000fe20000400000 */
[----:B------:R-:W-:Y:S01]  /*ca90*/  FFMA R13, R8, R15, R13 ;  /* 0x0000000f080d7223 */ /* 0x000fe2000000000d */
[----:B------:R-:W-:Y:S01]  /*caa0*/  FSEL R8, R132, 0.11284004896879196167, P0 ;  /* 0x3de718af84087808 */ /* 0x000fe20000000000 */
[----:B------:R-:W-:Y:S01]  /*cab0*/  FMUL R70, R46, 0.5 ;  /* 0x3f0000002e467820 */ /* 0x000fe20000400000 */
[----:B------:R-:W-:Y:S01]  /*cac0*/  F2FP.F16.F32.PACK_AB R82, R82, R71 ;  /* 0x000000475252723e */ /* 0x000fe200000000ff */
[----:B------:R-:W-:Y:S01]  /*cad0*/  FMUL R16, R67, 0.70710676908493041992 ;  /* 0x3f3504f343107820 */ /* 0x000fe20000400000 */
[----:B------:R-:W-:Y:S01]  /*cae0*/  FMUL R69, R112, R69 ;  /* 0x0000004570457220 */ /* 0x000fe20000400000 */
[-C--:B------:R-:W-:Y:S01]  /*caf0*/  FFMA R8, R13, R15.reuse, R8 ;  /* 0x0000000f0d087223 */ /* 0x080fe20000000008 */
[----:B------:R-:W-:Y:S01]  /*cb00*/  FSEL R13, -R15, R14, P0 ;  /* 0x0000000e0f0d7208 */ /* 0x000fe20000000100 */
[----:B------:R-:W-:Y:S01]  /*cb10*/  FMUL R70, R111, R70 ;  /* 0x000000466f467220 */ /* 0x000fe20000400000 */
[----:B------:R-:W-:Y:S01]  /*cb20*/  FADD R87, R4, 1 ;  /* 0x3f80000004577421 */ /* 0x000fe20000000000 */
[-C--:B------:R-:W-:Y:S01]  /*cb30*/  FFMA R7, R8, R15.reuse, R7 ;  /* 0x0000000f08077223 */ /* 0x080fe20000000007 */
[----:B------:R-:W-:Y:S01]  /*cb40*/  FSEL R8, R130, 0.12837915122509002686, P0 ;  /* 0x3e0375d382087808 */ /* 0x000fe20000000000 */
[----:B--2---:R-:W-:Y:S01]  /*cb50*/  @P1 FADD R71, -R68, 1 ;  /* 0x3f80000044471421 */ /* 0x004fe20000000100 */
[----:B------:R-:W-:Y:S01]  /*cb60*/  F2FP.F16.F32.PACK_AB R83, R83, R70 ;  /* 0x000000465353723e */ /* 0x000fe200000000ff */
[----:B------:R-:W-:Y:S01]  /*cb70*/  FMUL R70, R52, 0.5 ;  /* 0x3f00000034467820 */ /* 0x000fe20000400000 */
[----:B------:R-:W-:Y:S01]  /*cb80*/  FADD R88, R6, 1 ;  /* 0x3f80000006587421 */ /* 0x000fe20000000000 */
[----:B------:R-:W-:Y:S01]  /*cb90*/  FFMA R8, R7, R15, R8 ;  /* 0x0000000f07087223 */ /* 0x000fe20000000008 */
[----:B------:R-:W-:Y:S01]  /*cba0*/  @P1 LOP3.LUT R11, R71, 0x80000000, R12, 0xb8, !PT ;  /* 0x80000000470b1812 */ /* 0x000fe200078eb80c */
[C---:B------:R-:W-:Y:S01]  /*cbb0*/  FMUL R15, R16.reuse, R16 ;  /* 0x00000010100f7220 */ /* 0x040fe20000400000 */
[----:B------:R-:W-:Y:S01]  /*cbc0*/  FSETP.GE.AND P1, PT, |R16|, 1.0029599666595458984, PT ;  /* 0x3f8060fe1000780b */ /* 0x000fe20003f26200 */
[----:B------:R-:W-:Y:S01]  /*cbd0*/  FMUL R70, R119, R70 ;  /* 0x0000004677467220 */ /* 0x000fe20000400000 */
[----:B------:R-:W-:Y:S01]  /*cbe0*/  FFMA R13, R8, R13, R13 ;  /* 0x0000000d080d7223 */ /* 0x000fe2000000000d */
[----:B------:R-:W-:Y:S01]  /*cbf0*/  FMUL R71, R50, 0.5 ;  /* 0x3f00000032477820 */ /* 0x000fe20000400000 */
[----:B------:R-:W-:Y:S02]  /*cc00*/  FSEL R68, R172, 8.4834944573231041431e-05, P1 ;  /* 0x38b1e96aac447808 */ /* 0x000fe40000800000 */
[----:B------:R-:W-:Y:S01]  /*cc10*/  FSEL R7, -R134, -0.00082130916416645050049, P1 ;  /* 0xba574d2086077808 */ /* 0x000fe20000800100 */
[----:B------:R-:W-:Y:S01]  /*cc20*/  FMUL R71, R116, R71 ;  /* 0x0000004774477220 */ /* 0x000fe20000400000 */
[----:B------:R-:W-:Y:S01]  /*cc30*/  FSEL R12, |R16|, R15, P1 ;  /* 0x0000000f100c7208 */ /* 0x000fe20000800200 */
[----:B------:R-:W2:Y:S01]  /*cc40*/  @P0 MUFU.EX2 R2, R13 ;  /* 0x0000000d00020308 */ /* 0x000ea20000000800 */
[----:B------:R-:W-:Y:S02]  /*cc50*/  FSEL R8, R129, 0.0052134888246655464172, P1 ;  /* 0x3baad5ea81087808 */ /* 0x000fe40000800000 */
[----:B------:R-:W-:Y:S01]  /*cc60*/  FSEL R15, -R133, -0.026868773624300956726, P1 ;  /* 0xbcdc1be7850f7808 */ /* 0x000fe20000800100 */
[-C--:B------:R-:W-:Y:S01]  /*cc70*/  FFMA R7, R68, R12.reuse, R7 ;  /* 0x0000000c44077223 */ /* 0x080fe20000000007 */
[----:B------:R-:W-:Y:S01]  /*cc80*/  F2FP.F16.F32.PACK_AB R68, R84, R69 ;  /* 0x000000455444723e */ /* 0x000fe200000000ff */
[----:B------:R-:W-:Y:S01]  /*cc90*/  FMUL R84, R54, 0.5 ;  /* 0x3f00000036547820 */ /* 0x000fe20000400000 */
[----:B------:R-:W-:Y:S01]  /*cca0*/  F2FP.F16.F32.PACK_AB R69, R86, R71 ;  /* 0x000000475645723e */ /* 0x000fe200000000ff */
[-C--:B------:R-:W-:Y:S01]  /*ccb0*/  FFMA R8, R7, R12.reuse, R8 ;  /* 0x0000000c07087223 */ /* 0x080fe20000000008 */
[----:B------:R-:W-:Y:S01]  /*ccc0*/  FSEL R7, R131, -0.37612664699554443359, P1 ;  /* 0xbec093ac83077808 */ /* 0x000fe20000800000 */
[----:B------:R-:W-:Y:S01]  /*ccd0*/  FMUL R71, R53, 0.5 ;  /* 0x3f00000035477820 */ /* 0x000fe20000400000 */
[----:B------:R-:W-:Y:S01]  /*cce0*/  FADD R86, R3, 1 ;  /* 0x3f80000003567421 */ /* 0x000fe20000000000 */
[-C--:B------:R-:W-:Y:S01]  /*ccf0*/  FFMA R15, R8, R12.reuse, R15 ;  /* 0x0000000c080f7223 */ /* 0x080fe2000000000f */
[----:B------:R-:W-:Y:S01]  /*cd00*/  FSEL R8, R132, 0.11284004896879196167, P1 ;  /* 0x3de718af84087808 */ /* 0x000fe20000800000 */
[----:B------:R-:W-:Y:S01]  /*cd10*/  FMUL R71, R0, R71 ;  /* 0x0000004700477220 */ /* 0x000fe20000400000 */
[----:B------:R-:W-:Y:S01]  /*cd20*/  FSEL R0, R130, 0.12837915122509002686, P1 ;  /* 0x3e0375d382007808 */ /* 0x000fe20000800000 */
[----:B--2---:R-:W-:Y:S02]  /*cd30*/  @P0 FADD R91, -R2, 1 ;  /* 0x3f800000025b0421 */ /* 0x004fe40000000100 */
[----:B------:R-:W-:Y:S01]  /*cd40*/  FFMA R8, R15, R12, R8 ;  /* 0x0000000c0f087223 */ /* 0x000fe20000000008 */
[----:B------:R-:W-:Y:S02]  /*cd50*/  FSEL R15, -R12, R16, P1 ;  /* 0x000000100c0f7208 */ /* 0x000fe40000800100 */
[----:B------:R-:W-:Y:S01]  /*cd60*/  F2FP.F16.F32.PACK_AB R70, R71, R70 ;  /* 0x000000464746723e */ /* 0x000fe200000000ff */
[----:B------:R-:W-:Y:S01]  /*cd70*/  FFMA R7, R8, R12, R7 ;  /* 0x0000000c08077223 */ /* 0x000fe20000000007 */
[----:B------:R-:W-:Y:S01]  /*cd80*/  FMUL R71, R85, R84 ;  /* 0x0000005455477220 */ /* 0x000fe20000400000 */
[----:B------:R-:W-:Y:S01]  /*cd90*/  FMUL R84, R56, 0.5 ;  /* 0x3f00000038547820 */ /* 0x000fe20000400000 */
[----:B------:R-:W-:Y:S01]  /*cda0*/  FMUL R85, R57, 0.5 ;  /* 0x3f00000039557820 */ /* 0x000fe20000400000 */
[----:B------:R-:W-:Y:S01]  /*cdb0*/  FFMA R0, R7, R12, R0 ;  /* 0x0000000c07007223 */ /* 0x000fe20000000000 */
[----:B------:R-:W-:Y:S01]  /*cdc0*/  IADD3 R2, PT, PT, R118, 0x400, RZ ;  /* 0x0000040076027810 */ /* 0x000fe20007ffe0ff */
[----:B------:R-:W-:Y:S01]  /*cdd0*/  FMUL R84, R89, R84 ;  /* 0x0000005459547220 */ /* 0x000fe20000400000 */
[----:B------:R-:W-:Y:S01]  /*cde0*/  FMUL R85, R86, R85 ;  /* 0x0000005556557220 */ /* 0x000fe20000400000 */
[----:B------:R-:W-:Y:S01]  /*cdf0*/  FFMA R15, R0, R15, R15 ;  /* 0x0000000f000f7223 */ /* 0x000fe2000000000f */
[----:B------:R-:W-:Y:S01]  /*ce00*/  FMUL R0, R59, 0.5 ;  /* 0x3f0000003b007820 */ /* 0x000fe20000400000 */
[----:B------:R-:W-:Y:S01]  /*ce10*/  FMUL R86, R58, 0.5 ;  /* 0x3f0000003a567820 */ /* 0x000fe20000400000 */
[----:B------:R-:W-:Y:S01]  /*ce20*/  FADD R89, R9, 1 ;  /* 0x3f80000009597421 */ /* 0x000fe20000000000 */
[----:B------:R-:W2:Y:S01]  /*ce30*/  @P1 MUFU.EX2 R3, R15 ;  /* 0x0000000f00031308 */ /* 0x000ea20000000800 */
[----:B------:R-:W-:Y:S01]  /*ce40*/  FMUL R0, R87, R0 ;  /* 0x0000000057007220 */ /* 0x000fe20000400000 */
[----:B------:R-:W-:Y:S01]  /*ce50*/  FMUL R87, R63, 0.5 ;  /* 0x3f0000003f577820 */ /* 0x000fe20000400000 */
[----:B------:R-:W-:Y:S01]  /*ce60*/  F2FP.F16.F32.PACK_AB R84, R85, R84 ;  /* 0x000000545554723e */ /* 0x000fe200000000ff */
[----:B------:R-:W-:Y:S01]  /*ce70*/  FMUL R85, R89, R86 ;  /* 0x0000005659557220 */ /* 0x000fe20000400000 */
[----:B------:R-:W-:Y:S01]  /*ce80*/  FMUL R86, R61, 0.5 ;  /* 0x3f0000003d567820 */ /* 0x000fe20000400000 */
[----:B------:R-:W-:Y:S01]  /*ce90*/  F2FP.F16.F32.PACK_AB R71, R0, R71 ;  /* 0x000000470047723e */ /* 0x000fe200000000ff */
[----:B------:R-:W-:Y:S01]  /*cea0*/  FMUL R88, R88, R87 ;  /* 0x0000005758587220 */ /* 0x000fe20000400000 */
[----:B------:R-:W-:Y:S01]  /*ceb0*/  FMUL R0, R60, 0.5 ;  /* 0x3f0000003c007820 */ /* 0x000fe20000400000 */
[----:B------:R-:W-:Y:S01]  /*cec0*/  FADD R87, R10, 1 ;  /* 0x3f8000000a577421 */ /* 0x000fe20000000000 */
[----:B------:R-:W-:Y:S01]  /*ced0*/  FADD R89, R11, 1 ;  /* 0x3f8000000b597421 */ /* 0x000fe20000000000 */
[----:B------:R-:W-:Y:S02]  /*cee0*/  LEA R118, R193, R118, 0x4 ;  /* 0x00000076c1767211 */ /* 0x000fe400078e20ff */
[----:B------:R-:W-:Y:S01]  /*cef0*/  FMUL R0, R87, R0 ;  /* 0x0000000057007220 */ /* 0x000fe20000400000 */
[----:B------:R-:W-:Y:S01]  /*cf00*/  FMUL R89, R89, R86 ;  /* 0x0000005659597220 */ /* 0x000fe20000400000 */
[----:B------:R-:W-:Y:S01]  /*cf10*/  LEA R2, R193, R2, 0x4 ;  /* 0x00000002c1027211 */ /* 0x000fe200078e20ff */
[----:B------:R1:W-:Y:S01]  /*cf20*/  STS.128 [R118+0x400], R76 ;  /* 0x0004004c76007388 */ /* 0x0003e20000000c00 */
[----:B--2---:R-:W-:Y:S01]  /*cf30*/  @P1 FADD R3, -R3, 1 ;  /* 0x3f80000003031421 */ /* 0x004fe20000000100 */
[----:B------:R-:W-:Y:S01]  /*cf40*/  @P0 LOP3.LUT R13, R91, 0x80000000, R14, 0xb8, !PT ;  /* 0x800000005b0d0812 */ /* 0x000fe200078eb80e */
[----:B------:R-:W-:Y:S01]  /*cf50*/  FMUL R87, R67, 0.5 ;  /* 0x3f00000043577820 */ /* 0x000fe20000400000 */
[----:B------:R-:W-:Y:S02]  /*cf60*/  F2FP.F16.F32.PACK_AB R86, R89, R0 ;  /* 0x000000005956723e */ /* 0x000fe400000000ff */
[-C--:B------:R-:W-:Y:S02]  /*cf70*/  LEA R0, R194, R2.reuse, 0x4 ;  /* 0x00000002c2007211 */ /* 0x080fe400078e20ff */
[----:B------:R-:W-:Y:S02]  /*cf80*/  IADD3 R2, PT, PT, R117, R2, RZ ;  /* 0x0000000275027210 */ /* 0x000fe40007ffe0ff */
[----:B------:R-:W-:Y:S01]  /*cf90*/  @P1 LOP3.LUT R15, R3, 0x80000000, R16, 0xb8, !PT ;  /* 0x80000000030f1812 */ /* 0x000fe200078eb810 */
[----:B------:R-:W-:Y:S01]  /*cfa0*/  FMUL R3, R62, 0.5 ;  /* 0x3f0000003e037820 */ /* 0x000fe20000400000 */
[----:B------:R-:W-:Y:S01]  /*cfb0*/  F2FP.F16.F32.PACK_AB R85, R88, R85 ;  /* 0x000000555855723e */ /* 0x000fe200000000ff */
[----:B------:R1:W-:Y:S01]  /*cfc0*/  STS.128 [R2], R80 ;  /* 0x0000005002007388 */ /* 0x0003e20000000c00 */
[----:B------:R-:W-:Y:S01]  /*cfd0*/  FADD R88, R13, 1 ;  /* 0x3f8000000d587421 */ /* 0x000fe20000000000 */
[----:B------:R-:W-:Y:S01]  /*cfe0*/  FADD R90, R15, 1 ;  /* 0x3f8000000f5a7421 */ /* 0x000fe20000000000 */
[----:B------:R-:W-:Y:S02]  /*cff0*/  IADD3 R117, PT, PT, R117, R0, RZ ;  /* 0x0000000075757210 */ /* 0x000fe40007ffe0ff */
[----:B------:R-:W-:Y:S01]  /*d000*/  FMUL R3, R88, R3 ;  /* 0x0000000358037220 */ /* 0x000fe20000400000 */
[----:B------:R-:W-:Y:S01]  /*d010*/  FMUL R90, R90, R87 ;  /* 0x000000575a5a7220 */ /* 0x000fe20000400000 */
[----:B------:R-:W-:Y:S01]  /*d020*/  ISETP.NE.AND P0, PT, R197, RZ, PT ;  /* 0x000000ffc500720c */ /* 0x000fe20003f05270 */
[----:B------:R1:W-:Y:S01]  /*d030*/  STS.128 [R0], R68 ;  /* 0x0000004400007388 */ /* 0x0003e20000000c00 */
[----:B------:R-:W-:Y:S02]  /*d040*/  @!P2 IADD3 R88, PT, PT, R126, 0x1, RZ ;  /* 0x000000017e58a810 */ /* 0x000fe40007ffe0ff */
[----:B------:R-:W-:Y:S02]  /*d050*/  F2FP.F16.F32.PACK_AB R87, R90, R3 ;  /* 0x000000035a57723e */ /* 0x000fe400000000ff */
[C---:B------:R-:W-:Y:S03]  /*d060*/  @!P2 ISETP.NE.AND P1, PT, R88.reuse, 0x2, PT ;  /* 0x000000025800a80c */ /* 0x040fe60003f25270 */
[----:B------:R1:W-:Y:S01]  /*d070*/  STS.128 [R117], R84 ;  /* 0x0000005475007388 */ /* 0x0003e20000000c00 */
[----:B------:R-:W-:Y:S02]  /*d080*/  @!P2 SEL R3, RZ, 0x1, P1 ;  /* 0x00000001ff03a807 */ /* 0x000fe40000800000 */
[----:B------:R-:W-:Y:S02]  /*d090*/  @!P2 SEL R126, R88, RZ, P1 ;  /* 0x000000ff587ea207 */ /* 0x000fe40000800000 */
[----:B------:R-:W-:Y:S01]  /*d0a0*/  @!P2 LOP3.LUT R192, R192, R3, RZ, 0x3c, !PT ;  /* 0x00000003c0c0a212 */ /* 0x000fe200078e3cff */
[----:B------:R-:W-:Y:S01]  /*d0b0*/  @!PT LDS RZ, [RZ] ;  /* 0x00000000fffff984 */ /* 0x000fe20000000800 */
[----:B------:R-:W-:Y:S01]  /*d0c0*/  @!PT LDS RZ, [RZ] ;  /* 0x00000000fffff984 */ /* 0x000fe20000000800 */
[----:B------:R-:W-:Y:S01]  /*d0d0*/  @!PT LDS RZ, [RZ] ;  /* 0x00000000fffff984 */ /* 0x000fe20000000800 */
[----:B------:R-:W-:Y:S01]  /*d0e0*/  @!PT LDS RZ, [RZ] ;  /* 0x00000000fffff984 */ /* 0x000fe20000000800 */
[----:B------:R2:W-:Y:S06]  /*d0f0*/  MEMBAR.ALL.CTA ;  /* 0x0000000000007992 */ /* 0x0005ec0000008000 */
[----:B--2---:R-:W2:Y:S02]  /*d100*/  FENCE.VIEW.ASYNC.S ;  /* 0x00000000000073c6 */ /* 0x004ea40000000000 */
[----:B--2---:R-:W-:Y:S06]  /*d110*/  BAR.SYNC.DEFER_BLOCKING 0x1, 0x80 ;  /* 0x0042000000007b1d */ /* 0x004fec0000010000 */
[----:B------:R-:W-:Y:S05]  /*d120*/  @P0 BRA `(.L_x_100) ;  /* 0x00000000003c0947 */ /* 0x000fea0003800000 */
[----:B------:R-:W-:Y:S01]  /*d130*/  UIADD3 UR8, UP0, UPT, UR46, 0x680, URZ ;  /* 0x000006802e087890 */ /* 0x000fe2000ff1e0ff */
[----:B------:R-:W-:Y:S01]  /*d140*/  R2UR UR6, R177 ;  /* 0x00000000b10672ca */ /* 0x000fe200000e0000 */
[----:B------:R-:W-:Y:S01]  /*d150*/  ULEA UR4, UR43, UR41, 0xe ;  /* 0x000000292b047291 */ /* 0x000fe2000f8e70ff */
[----:B------:R-:W-:Y:S01]  /*d160*/  PLOP3.LUT P1, PT, PT, PT, PT, 0x80, 0x8 ;  /* 0x000000000008781c */ /* 0x000fe20003f2f070 */
[----:B------:R-:W-:Y:S01]  /*d170*/  UIADD3.X UR9, UPT, UPT, URZ, UR47, URZ, UP0, !UPT ;  /* 0x0000002fff097290 */ /* 0x000fe200087fe4ff */
[----:B------:R-:W-:Y:S01]  /*d180*/  IMAD.IADD R123, R178, 0x1, R123 ;  /* 0x00000001b27b7824 */ /* 0x000fe200078e027b */
[----:B------:R-:W-:Y:S11]  /*d190*/  UIADD3 UR4, UPT, UPT, UR4, 0x400, URZ ;  /* 0x0000040004047890 */ /* 0x000ff6000fffe0ff */
[----:B------:R-:W-:Y:S01]  /*d1a0*/  @!UPT UIADD3 URZ, UPT, UPT, URZ, URZ, URZ ;  /* 0x000000fffffff290 */ /* 0x000fe2000fffe0ff */
.L_x_101:
[----:B------:R-:W-:Y:S02]  /*d1b0*/  PLOP3.LUT P2, PT, P2, P1, PT, 0xf2, 0x2f ;  /* 0x00000000002f781c */ /* 0x000fe40001743e72 */
[----:B------:R-:W-:Y:S01]  /*d1c0*/  @P1 R2UR P2, UR5, R123 ;  /* 0x000000007b0512ca */ /* 0x000fe20000040000 */
[----:B------:R-:W-:Y:S07]  /*d1d0*/  UMOV UR7, UR36 ;  /* 0x0000002400077c82 */ /* 0x000fee0008000000 */
[----:B------:R-:W-:Y:S05]  /*d1e0*/  @P1 PLOP3.LUT P1, PT, P2, PT, PT, 0x80, 0x8 ;  /* 0x000000000008181c */ /* 0x000fea000172f070 */
[----:B------:R2:W-:Y:S08]  /*d1f0*/  UTMASTG.3D [UR4], [UR8] ;  /* 0x00000004080073b5 */ /* 0x0005f00008010000 */
[----:B--2---:R-:W-:Y:S05]  /*d200*/  @P1 BRA.U.ANY `(.L_x_101) ;  /* 0xfffffffd00e81947 */ /* 0x004fea000393ffff */
[----:B------:R0:W-:Y:S02]  /*d210*/  UTMACMDFLUSH ;  /* 0x00000000000079b7 */ /* 0x0001e40000000000 */
.L_x_100:
[----:B------:R-:W-:Y:S05]  /*d220*/  BSYNC.RECONVERGENT B0 ;  /* 0x0000000000007941 */ /* 0x000fea0003800200 */
.L_x_99:
[----:B------:R-:W-:Y:S01]  /*d230*/  UIADD3 UR43, UPT, UPT, UR43, 0x1, URZ ;  /* 0x000000012b2b7890 */ /* 0x000fe2000fffe0ff */
[----:B------:R-:W-:Y:S03]  /*d240*/  BSSY.RECONVERGENT B0, `(.L_x_102) ;  /* 0x0000007000007945 */ /* 0x000fe60003800200 */
[----:B------:R-:W-:Y:S04]  /*d250*/  UISETP.NE.AND UP0, UPT, UR43, 0x4, UPT ;  /* 0x000000042b00788c */ /* 0x000fe8000bf05270 */
[----:B------:R-:W-:Y:S02]  /*d260*/  USEL UR4, URZ, 0x1, UP0 ;  /* 0x00000001ff047887 */ /* 0x000fe40008000000 */
[----:B------:R-:W-:Y:S02]  /*d270*/  USEL UR43, UR43, URZ, UP0 ;  /* 0x000000ff2b2b7287 */ /* 0x000fe40008000000 */
[----:B------:R-:W-:Y:S01]  /*d280*/  ULOP3.LUT UR44, UR44, UR4, URZ, 0x3c, !UPT ;  /* 0x000000042c2c7292 */ /* 0x000fe2000f8e3cff */
[----:B------:R-:W-:Y:S11]  /*d290*/  @P0 BRA `(.L_x_103) ;  /* 0x0000000000040947 */ /* 0x000ff60003800000 */
[----:B------:R-:W-:Y:S04]  /*d2a0*/  DEPBAR.LE SB0, 0x1 ;  /* 0x000080400000791a */ /* 0x000fe80000000000 */
.L_x_103:
[----:B------:R-:W-:Y:S05]  /*d2b0*/  BSYNC.RECONVERGENT B0 ;  /* 0x0000000000007941 */ /* 0x000fea0003800200 */
.L_x_102:
[----:B------:R-:W-:Y:S01]  /*d2c0*/  BAR.SYNC.DEFER_BLOCKING 0x1, 0x80 ;  /* 0x0042000000007b1d */ /* 0x000fe20000010000 */
[----:B------:R-:W-:Y:S01]  /*d2d0*/  ISETP.NE.AND P3, PT, R201, RZ, PT ;  /* 0x000000ffc900720c */ /* 0x000fe20003f65270 */
[----:B------:R-:W-:Y:S05]  /*d2e0*/  VIADD R184, R184, 0x1 ;  /* 0x00000001b8b87836 */ /* 0x000fea0000000000 */
[----:B------:R-:W-:Y:S01]  /*d2f0*/  ISETP.GE.U32.AND P0, PT, R184, 0x2, PT ;  /* 0x00000002b800780c */ /* 0x000fe20003f06070 */
[----:B------:R-:W-:Y:S11]  /*d300*/  BSSY.RECONVERGENT B0, `(.L_x_104) ;  /* 0x000000b000007945 */ /* 0x000ff60003800200 */
[----:B------:R-:W-:Y:S01]  /*d310*/  @!UPT UIADD3 URZ, UPT, UPT, URZ, URZ, URZ ;  /* 0x000000fffffff290 */ /* 0x000fe2000fffe0ff */
[----:B------:R-:W-:Y:S05]  /*d320*/  @!P0 BRA `(.L_x_105) ;  /* 0x0000000000208947 */ /* 0x000fea0003800000 */
[C---:B------:R-:W-:Y:S01]  /*d330*/  @!P3 LEA R3, R190.reuse, UR41, 0x3 ;  /* 0x00000029be03bc11 */ /* 0x040fe2000f8e18ff */
[----:B-1----:R-:W-:Y:S02]  /*d340*/  IMAD.U32 R0, RZ, RZ, UR37 ;  /* 0x00000025ff007e24 */ /* 0x002fe4000f8e00ff */
[----:B------:R-:W-:Y:S02]  /*d350*/  VIADD R190, R190, 0x1 ;  /* 0x00000001bebe7836 */ /* 0x000fe40000000000 */
[----:B------:R-:W-:Y:S03]  /*d360*/  @!P3 VIADD R3, R3, 0x50 ;  /* 0x000000500303b836 */ /* 0x000fe60000000000 */
[----:B------:R-:W-:Y:S02]  /*d370*/  ISETP.NE.AND P0, PT, R190, 0x4, PT ;  /* 0x00000004be00780c */ /* 0x000fe40003f05270 */
[----:B------:R-:W-:Y:S02]  /*d380*/  @!P3 PRMT R0, R0, 0x654, R3 ;  /* 0x000006540000b816 */ /* 0x000fe40000000003 */
[----:B------:R-:W-:Y:S02]  /*d390*/  SEL R190, R190, RZ, P0 ;  /* 0x000000ffbebe7207 */ /* 0x000fe40000000000 */
[----:B------:R2:W-:Y:S07]  /*d3a0*/  @!P3 SYNCS.ARRIVE.TRANS64.RED.A1T0 RZ, [R0+URZ], RZ ;  /* 0x000000ff00ffb9a7 */ /* 0x0005ee00081004ff */
.L_x_105:
[----:B------:R-:W-:Y:S05]  /*d3b0*/  BSYNC.RECONVERGENT B0 ;  /* 0x0000000000007941 */ /* 0x000fea0003800200 */
.L_x_104:
[C---:B------:R-:W-:Y:S01]  /*d3c0*/  ISETP.EQ.OR P2, PT, R125.reuse, 0x3, P3 ;  /* 0x000000037d00780c */ /* 0x040fe20001f42670 */
[----:B------:R-:W-:Y:S01]  /*d3d0*/  VIADD R125, R125, 0x1 ;  /* 0x000000017d7d7836 */ /* 0x000fe20000000000 */
[----:B------:R-:W-:Y:S04]  /*d3e0*/  SEL R185, R185, 0x1, P3 ;  /* 0x00000001b9b97807 */ /* 0x000fe80001800000 */
[----:B------:R-:W-:Y:S07]  /*d3f0*/  ISETP.NE.AND P0, PT, R125, 0x4, PT ;  /* 0x000000047d00780c */ /* 0x000fee0003f05270 */
[----:B------:R-:W-:Y:S02]  /*d400*/  @!P2 LEA R3, R183, UR41, 0x3 ;  /* 0x00000029b703ac11 */ /* 0x000fe4000f8e18ff */
[----:B-12---:R-:W-:Y:S04]  /*d410*/  @!P2 SHF.L.U32 R0, R186, 0x1f, RZ ;  /* 0x0000001fba00a819 */ /* 0x006fe800000006ff */
[----:B------:R-:W1:Y:S02]  /*d420*/  @!P2 SYNCS.PHASECHK.TRANS64.TRYWAIT P1, [R3+URZ+0x30], R0 ;  /* 0x000030000300a5a7 */ /* 0x000e6400080211ff */
[----:B-1----:R-:W-:Y:S01]  /*d430*/  @!P2 SEL R185, RZ, 0x1, !P1 ;  /* 0x00000001ffb9a807 */ /* 0x002fe20004800000 */
[----:B------:R-:W-:Y:S06]  /*d440*/  @P0 BRA `(.L_x_106) ;  /* 0xffffff8000c00947 */ /* 0x000fec000383ffff */
[----:B------:R-:W-:Y:S01]  /*d450*/  ISETP.NE.AND P3, PT, R200, RZ, PT ;  /* 0x000000ffc800720c */ /* 0x000fe20003f65270 */
[----:B------:R-:W-:Y:S01]  /*d460*/  UIADD3 UR42, UPT, UPT, UR42, 0x4, URZ ;  /* 0x000000042a2a7890 */ /* 0x000fe2000fffe0ff */
[----:B------:R-:W-:Y:S01]  /*d470*/  ISETP.NE.AND P0, PT, R179, 0x2, PT ;  /* 0x00000002b300780c */ /* 0x000fe20003f05270 */
[----:B------:R-:W-:Y:S02]  /*d480*/  IMAD.IADD R18, R188, 0x1, R173 ;  /* 0x00000001bc127824 */ /* 0x000fe400078e02ad */
[----:B------:R-:W-:Y:S01]  /*d490*/  IMAD.IADD R19, R187, 0x1, R174 ;  /* 0x00000001bb137824 */ /* 0x000fe200078e02ae */
[----:B------:R-:W-:Y:S02]  /*d4a0*/  SEL R0, RZ, 0x1, P0 ;  /* 0x00000001ff007807 */ /* 0x000fe40000000000 */
[----:B------:R-:W-:Y:S02]  /*d4b0*/  SEL R179, R179, RZ, P0 ;  /* 0x000000ffb3b37207 */ /* 0x000fe40000000000 */
[----:B------:R-:W-:-:S03]  /*d4c0*/  LOP3.LUT R191, R191, R0, RZ, 0x3c, !PT ;  /* 0x00000000bfbf7212 */ /* 0x000fc600078e3cff */
[----:B------:R-:W-:Y:S01]  /*d4d0*/  @P3 R2UR UR36, R189 ;  /* 0x00000000bd2432ca */ /* 0x000fe200000e0000 */
[----:B------:R-:W-:-:S14]  /*d4e0*/  @P3 BRA `(.L_x_107) ;  /* 0xffffff7400303947 */ /* 0x000fdc000383ffff */
[----:B------:R-:W-:-:S09]  /*d4f0*/  UISETP.NE.AND UP0, UPT, UR45, URZ, UPT ;  /* 0x000000ff2d00728c */ /* 0x000fd2000bf05270 */
[----:B------:R-:W-:Y:S05]  /*d500*/  BRA.U !UP0, `(.L_x_108) ;  /* 0x0000000108487547 */ /* 0x000fea000b800000 */
[----:B------:R-:W1:Y:S02]  /*d510*/  LDCU.64 UR4, c[0x0][0x890] ;  /* 0x00011200ff0477ac */ /* 0x000e640008000a00 */
[----:B-1----:R-:W-:-:S04]  /*d520*/  UISETP.NE.U32.AND UP0, UPT, UR4, URZ, UPT ;  /* 0x000000ff0400728c */ /* 0x002fc8000bf05070 */
[----:B------:R-:W-:-:S09]  /*d530*/  UISETP.NE.AND.EX UP0, UPT, UR5, URZ, UPT, UP0 ;  /* 0x000000ff0500728c */ /* 0x000fd2000bf05300 */
[----:B------:R-:W-:Y:S05]  /*d540*/  BRA.U UP0, `(.L_x_109) ;  /* 0x00000001000c7547 */ /* 0x000fea000b800000 */
[----:B------:R-:W-:-:S13]  /*d550*/  FSETP.NEU.AND P0, PT, R139, RZ, PT ;  /* 0x000000ff8b00720b */ /* 0x000fda0003f0d000 */
[----:B------:R-:W-:Y:S05]  /*d560*/  @!P0 EXIT ;  /* 0x000000000000894d */ /* 0x000fea0003800000 */
[----:B------:R-:W-:Y:S05]  /*d570*/  BRA `(.L_x_108) ;  /* 0x00000000002c7947 */ /* 0x000fea0003800000 */
.L_x_109:
[----:B------:R-:W-:Y:S01]  /*d580*/  ISETP.NE.AND P0, PT, R176, RZ, PT ;  /* 0x000000ffb000720c */ /* 0x000fe20003f05270 */
[----:B------:R-:W-:-:S12]  /*d590*/  BSSY.RECONVERGENT B0, `(.L_x_108) ;  /* 0x0000009000007945 */ /* 0x000fd80003800200 */
[----:B------:R-:W-:Y:S05]  /*d5a0*/  @P0 BRA `(.L_x_110) ;  /* 0x0000000000140947 */ /* 0x000fea0003800000 */
[----:B------:R-:W1:Y:S02]  /*d5b0*/  LDCU.64 UR4, c[0x0][0x888] ;  /* 0x00011100ff0477ac */ /* 0x000e640008000a00 */
[----:B-1----:R-:W-:-:S04]  /*d5c0*/  ISETP.NE.U32.AND P0, PT, RZ, UR4, PT ;  /* 0x00000004ff007c0c */ /* 0x002fc8000bf05070 */
[----:B------:R-:W-:-:S13]  /*d5d0*/  ISETP.NE.AND.EX P0, PT, RZ, UR5, PT, P0 ;  /* 0x00000005ff007c0c */ /* 0x000fda000bf05300 */
[----:B------:R-:W-:Y:S05]  /*d5e0*/  @!P0 EXIT ;  /* 0x000000000000894d */ /* 0x000fea0003800000 */
[----:B------:R-:W-:Y:S05]  /*d5f0*/  BRA `(.L_x_111) ;  /* 0x0000000000087947 */ /* 0x000fea0003800000 */
.L_x_110:
[----:B------:R-:W-:-:S13]  /*d600*/  FSETP.NEU.AND P0, PT, R139, RZ, PT ;  /* 0x000000ff8b00720b */ /* 0x000fda0003f0d000 */
[----:B------:R-:W-:Y:S05]  /*d610*/  @!P0 EXIT ;  /* 0x000000000000894d */ /* 0x000fea0003800000 */
.L_x_111:
[----:B------:R-:W-:Y:S05]  /*d620*/  BSYNC.RECONVERGENT B0 ;  /* 0x0000000000007941 */ /* 0x000fea0003800200 */
.L_x_108:
[----:B------:R-:W-:Y:S01]  /*d630*/  LEA R3, R190, UR41, 0x3 ;  /* 0x00000029be037c11 */ /* 0x000fe2000f8e18ff */
[----:B------:R-:W-:Y:S01]  /*d640*/  IMAD.U32 R0, RZ, RZ, UR37 ;  /* 0x00000025ff007e24 */ /* 0x000fe2000f8e00ff */
[----:B------:R-:W-:-:S04]  /*d650*/  DEPBAR.LE SB0, 0x0 ;  /* 0x000080000000791a */ /* 0x000fc80000000000 */
[----:B------:R-:W-:-:S05]  /*d660*/  VIADD R3, R3, 0x50 ;  /* 0x0000005003037836 */ /* 0x000fca0000000000 */
[----:B------:R-:W-:-:S04]  /*d670*/  PRMT R0, R0, 0x654, R3 ;  /* 0x0000065400007816 */ /* 0x000fc80000000003 */
[----:B------:R-:W-:Y:S01]  /*d680*/  SYNCS.ARRIVE.TRANS64.RED.A1T0 RZ, [R0+URZ], RZ ;  /* 0x000000ff00ff79a7 */ /* 0x000fe200081004ff */
[----:B------:R-:W-:Y:S05]  /*d690*/  EXIT ;  /* 0x000000000000794d */ /* 0x000fea0003800000 */
.L_x_19:
[----:B----4-:R4:W1:Y:S02]  /*d6a0*/  SYNCS.PHASECHK.TRANS64.TRYWAIT P0, [R3+URZ+0xd0], R2 ;  /* 0x0000d002030075a7 */ /* 0x01086400080011ff */
[----:B-1----:R-:W-:Y:S05]  /*d6b0*/  @!P0 NANOSLEEP.SYNCS 0x989680 ;  /* 0x009896800000895d */ /* 0x002fea0003900000 */
[----:B------:R-:W1:Y:S02]  /*d6c0*/  @!P0 SYNCS.PHASECHK.TRANS64 P0, [R3+URZ+0xd0], R2 ;  /* 0x0000d002030085a7 */ /* 0x000e6400080010ff */
[----:B-1----:R-:W-:Y:S05]  /*d6d0*/  @!P0 BRA `(.L_x_19) ;  /* 0xfffffffc00f08947 */ /* 0x002fea000383ffff */
[----:B------:R-:W-:Y:S05]  /*d6e0*/  BRA `(.L_x_112) ;  /* 0xffffff3c00907947 */ /* 0x000fea000383ffff */
.L_x_22:
[----:B-1----:R-:W-:-:S07]  /*d6f0*/  MOV R2, UR33 ;  /* 0x0000002100027c02 */ /* 0x002fce0008000f00 */
.L_x_113:
[----:B-1----:R1:W4:Y:S02]  /*d700*/  SYNCS.PHASECHK.TRANS64.TRYWAIT P0, [R2+URZ+0x18], R5 ;  /* 0x00001805020075a7 */ /* 0x00232400080011ff */
[----:B----4-:R-:W-:Y:S05]  /*d710*/  @!P0 NANOSLEEP.SYNCS 0x989680 ;  /* 0x009896800000895d */ /* 0x010fea0003900000 */
[----:B------:R-:W4:Y:S02]  /*d720*/  @!P0 SYNCS.PHASECHK.TRANS64 P0, [R2+URZ+0x18], R5 ;  /* 0x00001805020085a7 */ /* 0x000f2400080010ff */
[----:B----4-:R-:W-:Y:S05]  /*d730*/  @!P0 BRA `(.L_x_113) ;  /* 0xfffffffc00f08947 */ /* 0x010fea000383ffff */
[----:B------:R-:W-:Y:S05]  /*d740*/  BRA `(.L_x_21) ;  /* 0xffffff3c00e07947 */ /* 0x000fea000383ffff */
.L_x_28:
[----:B-1----:R-:W-:-:S07]  /*d750*/  MOV R2, UR17 ;  /* 0x0000001100027c02 */ /* 0x002fce0008000f00 */
.L_x_114:
[----:B-1----:R1:W4:Y:S02]  /*d760*/  SYNCS.PHASECHK.TRANS64.TRYWAIT P0, [R2+URZ+0x18], R5 ;  /* 0x00001805020075a7 */ /* 0x00232400080011ff */
[----:B----4-:R-:W-:Y:S05]  /*d770*/  @!P0 NANOSLEEP.SYNCS 0x989680 ;  /* 0x009896800000895d */ /* 0x010fea0003900000 */
[----:B------:R-:W4:Y:S02]  /*d780*/  @!P0 SYNCS.PHASECHK.TRANS64 P0, [R2+URZ+0x18], R5 ;  /* 0x00001805020085a7 */ /* 0x000f2400080010ff */
[----:B----4-:R-:W-:Y:S05]  /*d790*/  @!P0 BRA `(.L_x_114) ;  /* 0xfffffffc00f08947 */ /* 0x010fea000383ffff */
[----:B------:R-:W-:Y:S05]  /*d7a0*/  BRA `(.L_x_27) ;  /* 0xffffff40008c7947 */ /* 0x000fea000383ffff */
.L_x_32:
[----:B-1----:R1:W4:Y:S02]  /*d7b0*/  SYNCS.PHASECHK.TRANS64.TRYWAIT P0, [R2+URZ+0x80], R3 ;  /* 0x00008003020075a7 */ /* 0x00232400080011ff */
[----:B----4-:R-:W-:Y:S05]  /*d7c0*/  @!P0 NANOSLEEP.SYNCS 0x989680 ;  /* 0x009896800000895d */ /* 0x010fea0003900000 */
[----:B------:R-:W4:Y:S02]  /*d7d0*/  @!P0 SYNCS.PHASECHK.TRANS64 P0, [R2+URZ+0x80], R3 ;  /* 0x00008003020085a7 */ /* 0x000f2400080010ff */
[----:B----4-:R-:W-:Y:S05]  /*d7e0*/  @!P0 BRA `(.L_x_32) ;  /* 0xfffffffc00f08947 */ /* 0x010fea000383ffff */
[----:B------:R-:W-:Y:S05]  /*d7f0*/  BRA `(.L_x_115) ;  /* 0xffffff44001c7947 */ /* 0x000fea000383ffff */
.L_x_36:
[----:B--2---:R-:W-:-:S07]  /*d800*/  MOV R0, UR5 ;  /* 0x0000000500007c02 */ /* 0x004fce0008000f00 */
.L_x_116:
[----:B-1----:R1:W2:Y:S02]  /*d810*/  SYNCS.PHASECHK.TRANS64.TRYWAIT P0, [R0+URZ], R3 ;  /* 0x00000003000075a7 */ /* 0x0022a400080011ff */
[----:B--2---:R-:W-:Y:S05]  /*d820*/  @!P0 NANOSLEEP.SYNCS 0x989680 ;  /* 0x009896800000895d */ /* 0x004fea0003900000 */
[----:B------:R-:W2:Y:S02]  /*d830*/  @!P0 SYNCS.PHASECHK.TRANS64 P0, [R0+URZ], R3 ;  /* 0x00000003000085a7 */ /* 0x000ea400080010ff */
[----:B--2---:R-:W-:Y:S05]  /*d840*/  @!P0 BRA `(.L_x_116) ;  /* 0xfffffffc00f08947 */ /* 0x004fea000383ffff */
[----:B------:R-:W-:Y:S05]  /*d850*/  BRA `(.L_x_117) ;  /* 0xffffff48008c7947 */ /* 0x000fea000383ffff */
.L_x_37:
[----:B--2---:R-:W-:-:S07]  /*d860*/  MOV R0, UR5 ;  /* 0x0000000500007c02 */ /* 0x004fce0008000f00 */
.L_x_118:
[----:B-1----:R1:W2:Y:S02]  /*d870*/  SYNCS.PHASECHK.TRANS64.TRYWAIT P0, [R0+URZ], R3 ;  /* 0x00000003000075a7 */ /* 0x0022a400080011ff */
[----:B--2---:R-:W-:Y:S05]  /*d880*/  @!P0 NANOSLEEP.SYNCS 0x989680 ;  /* 0x009896800000895d */ /* 0x004fea0003900000 */
[----:B------:R-:W2:Y:S02]  /*d890*/  @!P0 SYNCS.PHASECHK.TRANS64 P0, [R0+URZ], R3 ;  /* 0x00000003000085a7 */ /* 0x000ea400080010ff */
[----:B--2---:R-:W-:Y:S05]  /*d8a0*/  @!P0 BRA `(.L_x_118) ;  /* 0xfffffffc00f08947 */ /* 0x004fea000383ffff */
[----:B------:R-:W-:Y:S05]  /*d8b0*/  BRA `(.L_x_119) ;  /* 0xffffff4800987947 */ /* 0x000fea000383ffff */
.L_x_40:
[----:B-1----:R1:W2:Y:S02]  /*d8c0*/  SYNCS.PHASECHK.TRANS64.TRYWAIT P0, [R0+URZ+0xc0], R5 ;  /* 0x0000c005000075a7 */ /* 0x0022a400080011ff */
[----:B--2---:R-:W-:Y:S05]  /*d8d0*/  @!P0 NANOSLEEP.SYNCS 0x989680 ;  /* 0x009896800000895d */ /* 0x004fea0003900000 */
[----:B------:R-:W2:Y:S02]  /*d8e0*/  @!P0 SYNCS.PHASECHK.TRANS64 P0, [R0+URZ+0xc0], R5 ;  /* 0x0000c005000085a7 */ /* 0x000ea400080010ff */
[----:B--2---:R-:W-:Y:S05]  /*d8f0*/  @!P0 BRA `(.L_x_40) ;  /* 0xfffffffc00f08947 */ /* 0x004fea000383ffff */
[----:B------:R-:W-:Y:S05]  /*d900*/  BRA `(.L_x_120) ;  /* 0xffffff4800f47947 */ /* 0x000fea000383ffff */
.L_x_41:
[----:B------:R-:W-:-:S07]  /*d910*/  MOV R0, UR5 ;  /* 0x0000000500007c02 */ /* 0x000fce0008000f00 */
.L_x_121:
[----:B-1----:R1:W2:Y:S02]  /*d920*/  SYNCS.PHASECHK.TRANS64.TRYWAIT P0, [R0+URZ+0x90], R5 ;  /* 0x00009005000075a7 */ /* 0x0022a400080011ff */
[----:B--2---:R-:W-:Y:S05]  /*d930*/  @!P0 NANOSLEEP.SYNCS 0x989680 ;  /* 0x009896800000895d */ /* 0x004fea0003900000 */
[----:B------:R-:W2:Y:S02]  /*d940*/  @!P0 SYNCS.PHASECHK.TRANS64 P0, [R0+URZ+0x90], R5 ;  /* 0x00009005000085a7 */ /* 0x000ea400080010ff */
[----:B--2---:R-:W-:Y:S05]  /*d950*/  @!P0 BRA `(.L_x_121) ;  /* 0xfffffffc00f08947 */ /* 0x004fea000383ffff */
[----:B------:R-:W-:Y:S05]  /*d960*/  BRA `(.L_x_122) ;  /* 0xffffff4c00047947 */ /* 0x000fea000383ffff */
.L_x_42:
[----:B-1----:R1:W2:Y:S02]  /*d970*/  SYNCS.PHASECHK.TRANS64.TRYWAIT P1, [R0+URZ+0x80], R5 ;  /* 0x00008005000075a7 */ /* 0x0022a400080211ff */
[----:B--2---:R-:W-:Y:S05]  /*d980*/  @!P1 NANOSLEEP.SYNCS 0x989680 ;  /* 0x009896800000995d */ /* 0x004fea0003900000 */
[----:B------:R-:W2:Y:S02]  /*d990*/  @!P1 SYNCS.PHASECHK.TRANS64 P1, [R0+URZ+0x80], R5 ;  /* 0x00008005000095a7 */ /* 0x000ea400080210ff */
[----:B--2---:R-:W-:Y:S05]  /*d9a0*/  @!P1 BRA `(.L_x_42) ;  /* 0xfffffffc00f09947 */ /* 0x004fea000383ffff */
[----:B------:R-:W-:Y:S05]  /*d9b0*/  BRA `(.L_x_123) ;  /* 0xffffff4c00347947 */ /* 0x000fea000383ffff */
.L_x_45:
[----:B------:R-:W-:-:S07]  /*d9c0*/  MOV R0, UR5 ;  /* 0x0000000500007c02 */ /* 0x000fce0008000f00 */
.L_x_124:
[----:B-1----:R1:W2:Y:S02]  /*d9d0*/  SYNCS.PHASECHK.TRANS64.TRYWAIT P0, [R0+URZ+0x90], R3 ;  /* 0x00009003000075a7 */ /* 0x0022a400080011ff */
[----:B--2---:R-:W-:Y:S05]  /*d9e0*/  @!P0 NANOSLEEP.SYNCS 0x989680 ;  /* 0x009896800000895d */ /* 0x004fea0003900000 */
[----:B------:R-:W2:Y:S02]  /*d9f0*/  @!P0 SYNCS.PHASECHK.TRANS64 P0, [R0+URZ+0x90], R3 ;  /* 0x00009003000085a7 */ /* 0x000ea400080010ff */
[----:B--2---:R-:W-:Y:S05]  /*da00*/  @!P0 BRA `(.L_x_124) ;  /* 0xfffffffc00f08947 */ /* 0x004fea000383ffff */
[----:B------:R-:W-:Y:S05]  /*da10*/  BRA `(.L_x_44) ;  /* 0xffffff4c00887947 */ /* 0x000fea000383ffff */
.L_x_52:
[----:B-1----:R1:W2:Y:S02]  /*da20*/  SYNCS.PHASECHK.TRANS64.TRYWAIT P1, [R0+URZ+0x80], R5 ;  /* 0x00008005000075a7 */ /* 0x0022a400080211ff */
[----:B--2---:R-:W-:Y:S05]  /*da30*/  @!P1 NANOSLEEP.SYNCS 0x989680 ;  /* 0x009896800000995d */ /* 0x004fea0003900000 */
[----:B------:R-:W2:Y:S02]  /*da40*/  @!P1 SYNCS.PHASECHK.TRANS64 P1, [R0+URZ+0x80], R5 ;  /* 0x00008005000095a7 */ /* 0x000ea400080210ff */
[----:B--2---:R-:W-:Y:S05]  /*da50*/  @!P1 BRA `(.L_x_52) ;  /* 0xfffffffc00f09947 */ /* 0x004fea000383ffff */
[----:B------:R-:W-:Y:S05]  /*da60*/  BRA `(.L_x_125) ;  /* 0xffffff5000f87947 */ /* 0x000fea000383ffff */
.L_x_53:
[----:B------:R-:W-:-:S07]  /*da70*/  MOV R3, UR7 ;  /* 0x0000000700037c02 */ /* 0x000fce0008000f00 */
.L_x_126:
[----:B-1----:R1:W2:Y:S02]  /*da80*/  SYNCS.PHASECHK.TRANS64.TRYWAIT P0, [R3+URZ+0xb0], R0 ;  /* 0x0000b000030075a7 */ /* 0x0022a400080011ff */
[----:B--2---:R-:W-:Y:S05]  /*da90*/  @!P0 NANOSLEEP.SYNCS 0x989680 ;  /* 0x009896800000895d */ /* 0x004fea0003900000 */
[----:B------:R-:W2:Y:S02]  /*daa0*/  @!P0 SYNCS.PHASECHK.TRANS64 P0, [R3+URZ+0xb0], R0 ;  /* 0x0000b000030085a7 */ /* 0x000ea400080010ff */
[----:B--2---:R-:W-:Y:S05]  /*dab0*/  @!P0 BRA `(.L_x_126) ;  /* 0xfffffffc00f08947 */ /* 0x004fea000383ffff */
[----:B------:R-:W-:Y:S05]  /*dac0*/  BRA `(.L_x_127) ;  /* 0xffffff5400307947 */ /* 0x000fea000383ffff */
.L_x_56:
[----:B------:R-:W-:Y:S07]  /*dad0*/  MOV R0, UR6 ;  /* 0x0000000600007c02 */ /* 0x000fee0008000f00 */
.L_x_128:
[----:B-1----:R1:W2:Y:S02]  /*dae0*/  SYNCS.PHASECHK.TRANS64.TRYWAIT P0, [R0+URZ], R3 ;  /* 0x00000003000075a7 */ /* 0x0022a400080011ff */
[----:B--2---:R-:W-:Y:S05]  /*daf0*/  @!P0 NANOSLEEP.SYNCS 0x989680 ;  /* 0x009896800000895d */ /* 0x004fea0003900000 */
[----:B------:R-:W2:Y:S02]  /*db00*/  @!P0 SYNCS.PHASECHK.TRANS64 P0, [R0+URZ], R3 ;  /* 0x00000003000085a7 */ /* 0x000ea400080010ff */
[----:B--2---:R-:W-:Y:S05]  /*db10*/  @!P0 BRA `(.L_x_128) ;  /* 0xfffffffc00f08947 */ /* 0x004fea000383ffff */
[----:B------:R-:W-:Y:S05]  /*db20*/  BRA `(.L_x_55) ;  /* 0xffffff54004c7947 */ /* 0x000fea000383ffff */
.L_x_59:
[----:B------:R-:W-:-:S07]  /*db30*/  MOV R0, UR6 ;  /* 0x0000000600007c02 */ /* 0x000fce0008000f00 */
.L_x_129:
[----:B--2---:R2:W4:Y:S02]  /*db40*/  SYNCS.PHASECHK.TRANS64.TRYWAIT P0, [R0+URZ], R3 ;  /* 0x00000003000075a7 */ /* 0x00452400080011ff */
[----:B----4-:R-:W-:Y:S05]  /*db50*/  @!P0 NANOSLEEP.SYNCS 0x989680 ;  /* 0x009896800000895d */ /* 0x010fea0003900000 */
[----:B------:R-:W4:Y:S02]  /*db60*/  @!P0 SYNCS.PHASECHK.TRANS64 P0, [R0+URZ], R3 ;  /* 0x00000003000085a7 */ /* 0x000f2400080010ff */
[----:B----4-:R-:W-:Y:S05]  /*db70*/  @!P0 BRA `(.L_x_129) ;  /* 0xfffffffc00f08947 */ /* 0x010fea000383ffff */
[----:B------:R-:W-:Y:S05]  /*db80*/  BRA `(.L_x_130) ;  /* 0xffffff5800287947 */ /* 0x000fea000383ffff */
.L_x_60:
[----:B------:R-:W-:-:S07]  /*db90*/  MOV R0, UR7 ;  /* 0x0000000700007c02 */ /* 0x000fce0008000f00 */
.L_x_131:
[----:B-1----:R1:W2:Y:S02]  /*dba0*/  SYNCS.PHASECHK.TRANS64.TRYWAIT P0, [R0+URZ], R3 ;  /* 0x00000003000075a7 */ /* 0x0022a400080011ff */
[----:B--2---:R-:W-:Y:S05]  /*dbb0*/  @!P0 NANOSLEEP.SYNCS 0x989680 ;  /* 0x009896800000895d */ /* 0x004fea0003900000 */
[----:B------:R-:W2:Y:S02]  /*dbc0*/  @!P0 SYNCS.PHASECHK.TRANS64 P0, [R0+URZ], R3 ;  /* 0x00000003000085a7 */ /* 0x000ea400080010ff */
[----:B--2---:R-:W-:Y:S05]  /*dbd0*/  @!P0 BRA `(.L_x_131) ;  /* 0xfffffffc00f08947 */ /* 0x004fea000383ffff */
[----:B------:R-:W-:Y:S05]  /*dbe0*/  BRA `(.L_x_132) ;  /* 0xffffff5800347947 */ /* 0x000fea000383ffff */
.L_x_65:
[----:B--2---:R2:W3:Y:S02]  /*dbf0*/  SYNCS.PHASECHK.TRANS64.TRYWAIT P0, [R0+URZ+0x80], R3 ;  /* 0x00008003000075a7 */ /* 0x0044e400080011ff */
[----:B---3--:R-:W-:Y:S05]  /*dc00*/  @!P0 NANOSLEEP.SYNCS 0x989680 ;  /* 0x009896800000895d */ /* 0x008fea0003900000 */
[----:B------:R-:W3:Y:S02]  /*dc10*/  @!P0 SYNCS.PHASECHK.TRANS64 P0, [R0+URZ+0x80], R3 ;  /* 0x00008003000085a7 */ /* 0x000ee400080010ff */
[----:B---3--:R-:W-:Y:S05]  /*dc20*/  @!P0 BRA `(.L_x_65) ;  /* 0xfffffffc00f08947 */ /* 0x008fea000383ffff */
[----:B------:R-:W-:Y:S05]  /*dc30*/  BRA `(.L_x_133) ;  /* 0xffffff5c00407947 */ /* 0x000fea000383ffff */
.L_x_68:
[----:B------:R-:W-:Y:S07]  /*dc40*/  MOV R0, UR7 ;  /* 0x0000000700007c02 */ /* 0x000fee0008000f00 */
.L_x_134:
[----:B--2---:R2:W3:Y:S02]  /*dc50*/  SYNCS.PHASECHK.TRANS64.TRYWAIT P0, [R0+URZ+0x78], R3 ;  /* 0x00007803000075a7 */ /* 0x0044e400080011ff */
[----:B---3--:R-:W-:Y:S05]  /*dc60*/  @!P0 NANOSLEEP.SYNCS 0x989680 ;  /* 0x009896800000895d */ /* 0x008fea0003900000 */
[----:B------:R-:W3:Y:S02]  /*dc70*/  @!P0 SYNCS.PHASECHK.TRANS64 P0, [R0+URZ+0x78], R3 ;  /* 0x00007803000085a7 */ /* 0x000ee400080010ff */
[----:B---3--:R-:W-:Y:S05]  /*dc80*/  @!P0 BRA `(.L_x_134) ;  /* 0xfffffffc00f08947 */ /* 0x008fea000383ffff */
[----:B------:R-:W-:Y:S05]  /*dc90*/  BRA `(.L_x_67) ;  /* 0xffffff6000207947 */ /* 0x000fea000383ffff */
.L_x_71:
[----:B------:R-:W-:Y:S07]  /*dca0*/  MOV R3, UR7 ;  /* 0x0000000700037c02 */ /* 0x000fee0008000f00 */
.L_x_135:
[----:B-1----:R1:W2:Y:S02]  /*dcb0*/  SYNCS.PHASECHK.TRANS64.TRYWAIT P0, [R3+URZ+0x50], R12 ;  /* 0x0000500c030075a7 */ /* 0x0022a400080011ff */
[----:B--2---:R-:W-:Y:S05]  /*dcc0*/  @!P0 NANOSLEEP.SYNCS 0x989680 ;  /* 0x009896800000895d */ /* 0x004fea0003900000 */
[----:B------:R-:W2:Y:S02]  /*dcd0*/  @!P0 SYNCS.PHASECHK.TRANS64 P0, [R3+URZ+0x50], R12 ;  /* 0x0000500c030085a7 */ /* 0x000ea400080010ff */
[----:B--2---:R-:W-:Y:S05]  /*dce0*/  @!P0 BRA `(.L_x_135) ;  /* 0xfffffffc00f08947 */ /* 0x004fea000383ffff */
[----:B------:R-:W-:Y:S05]  /*dcf0*/  BRA `(.L_x_136) ;  /* 0xffffff6000987947 */ /* 0x000fea000383ffff */
.L_x_72:
[----:B-1----:R-:W-:Y:S07]  /*dd00*/  MOV R3, UR7 ;  /* 0x0000000700037c02 */ /* 0x002fee0008000f00 */
.L_x_137:
[----:B-1----:R1:W2:Y:S02]  /*dd10*/  SYNCS.PHASECHK.TRANS64.TRYWAIT P0, [R3+URZ+0x58], R12 ;  /* 0x0000580c030075a7 */ /* 0x0022a400080011ff */
[----:B--2---:R-:W-:Y:S05]  /*dd20*/  @!P0 NANOSLEEP.SYNCS 0x989680 ;  /* 0x009896800000895d */ /* 0x004fea0003900000 */
[----:B------:R-:W2:Y:S02]  /*dd30*/  @!P0 SYNCS.PHASECHK.TRANS64 P0, [R3+URZ+0x58], R12 ;  /* 0x0000580c030085a7 */ /* 0x000ea400080010ff */
[----:B--2---:R-:W-:Y:S05]  /*dd40*/  @!P0 BRA `(.L_x_137) ;  /* 0xfffffffc00f08947 */ /* 0x004fea000383ffff */
[----:B------:R-:W-:Y:S05]  /*dd50*/  BRA `(.L_x_138) ;  /* 0xffffff6000d47947 */ /* 0x000fea000383ffff */
.L_x_73:
[----:B-1----:R-:W-:Y:S07]  /*dd60*/  MOV R3, UR7 ;  /* 0x0000000700037c02 */ /* 0x002fee0008000f00 */
.L_x_139:
[----:B-1----:R1:W2:Y:S02]  /*dd70*/  SYNCS.PHASECHK.TRANS64.TRYWAIT P0, [R3+URZ+0x60], R12 ;  /* 0x0000600c030075a7 */ /* 0x0022a400080011ff */
[----:B--2---:R-:W-:Y:S05]  /*dd80*/  @!P0 NANOSLEEP.SYNCS 0x989680 ;  /* 0x009896800000895d */ /* 0x004fea0003900000 */
[----:B------:R-:W2:Y:S02]  /*dd90*/  @!P0 SYNCS.PHASECHK.TRANS64 P0, [R3+URZ+0x60], R12 ;  /* 0x0000600c030085a7 */ /* 0x000ea400080010ff */
[----:B--2---:R-:W-:Y:S05]  /*dda0*/  @!P0 BRA `(.L_x_139) ;  /* 0xfffffffc00f08947 */ /* 0x004fea000383ffff */
[----:B------:R-:W-:Y:S05]  /*ddb0*/  BRA `(.L_x_140) ;  /* 0xffffff64001c7947 */ /* 0x000fea000383ffff */
.L_x_74:
[----:B------:R-:W-:Y:S07]  /*ddc0*/  MOV R3, UR7 ;  /* 0x0000000700037c02 */ /* 0x000fee0008000f00 */
.L_x_141:
[----:B-1----:R1:W2:Y:S02]  /*ddd0*/  SYNCS.PHASECHK.TRANS64.TRYWAIT P0, [R3+URZ+0x68], R12 ;  /* 0x0000680c030075a7 */ /* 0x0022a400080011ff */
[----:B--2---:R-:W-:Y:S05]  /*dde0*/  @!P0 NANOSLEEP.SYNCS 0x989680 ;  /* 0x009896800000895d */ /* 0x004fea0003900000 */
[----:B------:R-:W2:Y:S02]  /*ddf0*/  @!P0 SYNCS.PHASECHK.TRANS64 P0, [R3+URZ+0x68], R12 ;  /* 0x0000680c030085a7 */ /* 0x000ea400080010ff */
[----:B--2---:R-:W-:Y:S05]  /*de00*/  @!P0 BRA `(.L_x_141) ;  /* 0xfffffffc00f08947 */ /* 0x004fea000383ffff */
[----:B------:R-:W-:Y:S05]  /*de10*/  BRA `(.L_x_142) ;  /* 0xffffff6400a47947 */ /* 0x000fea000383ffff */
.L_x_76:
[----:B------:R-:W-:-:S07]  /*de20*/  MOV R0, UR7 ;  /* 0x0000000700007c02 */ /* 0x000fce0008000f00 */
.L_x_143:
[----:B-1----:R1:W3:Y:S02]  /*de30*/  SYNCS.PHASECHK.TRANS64.TRYWAIT P0, [R0+URZ+0x50], R3 ;  /* 0x00005003000075a7 */ /* 0x0022e400080011ff */
[----:B---3--:R-:W-:Y:S05]  /*de40*/  @!P0 NANOSLEEP.SYNCS 0x989680 ;  /* 0x009896800000895d */ /* 0x008fea0003900000 */
[----:B------:R-:W3:Y:S02]  /*de50*/  @!P0 SYNCS.PHASECHK.TRANS64 P0, [R0+URZ+0x50], R3 ;  /* 0x00005003000085a7 */ /* 0x000ee400080010ff */
[----:B---3--:R-:W-:Y:S05]  /*de60*/  @!P0 BRA `(.L_x_143) ;  /* 0xfffffffc00f08947 */ /* 0x008fea000383ffff */
[----:B------:R-:W-:Y:S05]  /*de70*/  BRA `(.L_x_144) ;  /* 0xffffff6800147947 */ /* 0x000fea000383ffff */
.L_x_77:
[----:B-1----:R-:W-:-:S07]  /*de80*/  MOV R0, UR7 ;  /* 0x0000000700007c02 */ /* 0x002fce0008000f00 */
.L_x_145:
[----:B-1----:R1:W3:Y:S02]  /*de90*/  SYNCS.PHASECHK.TRANS64.TRYWAIT P0, [R0+URZ+0x58], R3 ;  /* 0x00005803000075a7 */ /* 0x0022e400080011ff */
[----:B---3--:R-:W-:Y:S05]  /*dea0*/  @!P0 NANOSLEEP.SYNCS 0x989680 ;  /* 0x009896800000895d */ /* 0x008fea0003900000 */
[----:B------:R-:W3:Y:S02]  /*deb0*/  @!P0 SYNCS.PHASECHK.TRANS64 P0, [R0+URZ+0x58], R3 ;  /* 0x00005803000085a7 */ /* 0x000ee400080010ff */
[----:B---3--:R-:W-:Y:S05]  /*dec0*/  @!P0 BRA `(.L_x_145) ;  /* 0xfffffffc00f08947 */ /* 0x008fea000383ffff */
[----:B------:R-:W-:Y:S05]  /*ded0*/  BRA `(.L_x_146) ;  /* 0xffffff6800047947 */ /* 0x000fea000383ffff */
.L_x_78:
[----:B-1----:R-:W-:-:S07]  /*dee0*/  MOV R0, UR7 ;  /* 0x0000000700007c02 */ /* 0x002fce0008000f00 */
.L_x_147:
[----:B-1----:R1:W3:Y:S02]  /*def0*/  SYNCS.PHASECHK.TRANS64.TRYWAIT P0, [R0+URZ+0x60], R3 ;  /* 0x00006003000075a7 */ /* 0x0022e400080011ff */
[----:B---3--:R-:W-:Y:S05]  /*df00*/  @!P0 NANOSLEEP.SYNCS 0x989680 ;  /* 0x009896800000895d */ /* 0x008fea0003900000 */
[----:B------:R-:W3:Y:S02]  /*df10*/  @!P0 SYNCS.PHASECHK.TRANS64 P0, [R0+URZ+0x60], R3 ;  /* 0x00006003000085a7 */ /* 0x000ee400080010ff */
[----:B---3--:R-:W-:Y:S05]  /*df20*/  @!P0 BRA `(.L_x_147) ;  /* 0xfffffffc00f08947 */ /* 0x008fea000383ffff */
[----:B------:R-:W-:Y:S05]  /*df30*/  BRA `(.L_x_148) ;  /* 0xffffff6400f47947 */ /* 0x000fea000383ffff */
.L_x_80:
[----:B-1----:R1:W2:Y:S02]  /*df40*/  SYNCS.PHASECHK.TRANS64.TRYWAIT P0, [R0+URZ+0x80], R3 ;  /* 0x00008003000075a7 */ /* 0x0022a400080011ff */
[----:B--2---:R-:W-:Y:S05]  /*df50*/  @!P0 NANOSLEEP.SYNCS 0x989680 ;  /* 0x009896800000895d */ /* 0x004fea0003900000 */
[----:B------:R-:W2:Y:S02]  /*df60*/  @!P0 SYNCS.PHASECHK.TRANS64 P0, [R0+URZ+0x80], R3 ;  /* 0x00008003000085a7 */ /* 0x000ea400080010ff */
[----:B--2---:R-:W-:Y:S05]  /*df70*/  @!P0 BRA `(.L_x_80) ;  /* 0xfffffffc00f08947 */ /* 0x004fea000383ffff */
[----:B------:R-:W-:Y:S05]  /*df80*/  BRA `(.L_x_149) ;  /* 0xffffff68009c7947 */ /* 0x000fea000383ffff */
.L_x_94:
[----:B-1----:R1:W2:Y:S02]  /*df90*/  SYNCS.PHASECHK.TRANS64.TRYWAIT P0, [R3+URZ+0x30], R0 ;  /* 0x00003000030075a7 */ /* 0x0022a400080011ff */
[----:B--2---:R-:W-:Y:S05]  /*dfa0*/  @!P0 NANOSLEEP.SYNCS 0x989680 ;  /* 0x009896800000895d */ /* 0x004fea0003900000 */
[----:B------:R-:W2:Y:S02]  /*dfb0*/  @!P0 SYNCS.PHASECHK.TRANS64 P0, [R3+URZ+0x30], R0 ;  /* 0x00003000030085a7 */ /* 0x000ea400080010ff */
[----:B--2---:R-:W-:Y:S05]  /*dfc0*/  @!P0 BRA `(.L_x_94) ;  /* 0xfffffffc00f08947 */ /* 0x004fea000383ffff */
[----:B------:R-:W-:Y:S05]  /*dfd0*/  BRA `(.L_x_93) ;  /* 0xffffff7800307947 */ /* 0x000fea000383ffff */
.L_x_97:
[----:B----4-:R4:W1:Y:S02]  /*dfe0*/  SYNCS.PHASECHK.TRANS64.TRYWAIT P1, [R202+URZ+0xa0], R3 ;  /* 0x0000a003ca0075a7 */ /* 0x01086400080211ff */
[----:B-1----:R-:W-:Y:S05]  /*dff0*/  @!P1 NANOSLEEP.SYNCS 0x989680 ;  /* 0x009896800000995d */ /* 0x002fea0003900000 */
[----:B------:R-:W1:Y:S02]  /*e000*/  @!P1 SYNCS.PHASECHK.TRANS64 P1, [R202+URZ+0xa0], R3 ;  /* 0x0000a003ca0095a7 */ /* 0x000e6400080210ff */
[----:B-1----:R-:W-:Y:S05]  /*e010*/  @!P1 BRA `(.L_x_97) ;  /* 0xfffffffc00f09947 */ /* 0x002fea000383ffff */
[----:B------:R-:W-:Y:S05]  /*e020*/  BRA `(.L_x_96) ;  /* 0xffffff7800a07947 */ /* 0x000fea000383ffff */
        .weak           $__internal_0_$__cuda_sm10x_tcgen05_guardrail_trap_col_being_dealloced_not_returned_by_alloc
        .type           $__internal_0_$__cuda_sm10x_tcgen05_guardrail_trap_col_being_dealloced_not_returned_by_alloc,@function
        .size           $__internal_0_$__cuda_sm10x_tcgen05_guardrail_trap_col_being_dealloced_not_returned_by_alloc,($__internal_1_$__cuda_sm10x_tcgen05_guardrail_trap_phase_invalid_during_alloc - $__internal_0_$__cuda_sm10x_tcgen05_guardrail_trap_col_being_dealloced_not_returned_by_alloc)
$__internal_0_$__cuda_sm10x_tcgen05_guardrail_trap_col_being_dealloced_not_returned_by_alloc:
[----:B------:R-:W-:Y:S05]  /*e030*/  BPT.TRAP 0x1 ;  /* 0x000000040000795c */ /* 0x000fea0000300000 */
[----:B------:R-:W-:-:S04]  /*e040*/  HFMA2 R3, -RZ, RZ, 0, 0 ;  /* 0x00000000ff037431 */ /* 0x000fc800000001ff */
[----:B------:R-:W-:Y:S05]  /*e050*/  RET.REL.NODEC R2 `(_ZN7cutlass13device_kernelINS_4gemm6kernel13GemmUniversalIN4cute5tupleIJiiiiEEENS1_10collective13CollectiveMmaINS1_35MainloopSm100TmaUmmaWarpSpecializedILi3ELi2ELi2ENS5_IJNS4_1CILi1EEESB_SB_EEEEENS5_IJNSA_ILi128EEENSA_ILi256EEENSA_ILi64EEEEEENS_6half_tENS5_IJlSB_lEEESI_SJ_NS4_8TiledMMAINS4_8MMA_AtomIJNS4_20SM100_MMA_F16BF16_SSISI_SI_fLi128ELi256ELNS4_4UMMA5MajorE0ELSO_0ELNSN_7ScaleInE0ELSP_0EEEEEENS4_6LayoutISC_NS5_IJNSA_ILi0EEEST_ST_EEEEENS5_IJNS4_10UnderscoreESW_SW_EEEEENS4_13SM90_TMA_LOADENS4_14ComposedLayoutINS4_7SwizzleILi3ELi4ELi3EEENS4_18smem_ptr_flag_bitsILi16EEENSS_INS5_IJNSA_ILi8EEESG_EEENS5_IJSG_SB_EEEEEEEvNS4_8identityESZ_S19_vS1A_EENS_8epilogue10collective18CollectiveEpilogueINS1C_23Sm100TmaWarpSpecializedILi4ELi2ELi64ELb1ELb0EEEJSH_NS5_IJNSS_ISE_SB_EENSS_ISG_SB_EEEEESI_SJ_SI_SJ_NS1C_6fusion15FusionCallbacksIS1G_NS1K_13LinCombEltActINS1C_6thread4GELUESI_fSI_fLNS_15FloatRoundStyleE2EEESH_S1J_JEEENS4_5SM1004TMEM4LOAD26SM100_TMEM_LOAD_32dp32b64xESZ_S19_NS4_39AutoVectorizingCopyWithAssumedAlignmentILi128EEENS4_14SM90_TMA_STOREES19_S1X_S1X_EEEvvEEEEvNT_6ParamsE) ;  /* 0xffffff1c02e87950 */ /* 0x000fea0003c3ffff */
        .weak           $__internal_1_$__cuda_sm10x_tcgen05_guardrail_trap_phase_invalid_during_alloc
        .type           $__internal_1_$__cuda_sm10x_tcgen05_guardrail_trap_phase_invalid_during_alloc,@function
        .size           $__internal_1_$__cuda_sm10x_tcgen05_guardrail_trap_phase_invalid_during_alloc,($__internal_2_$__cuda_sm10x_tcgen05_guardrail_trap_unallocated_columns_being_dealloced - $__internal_1_$__cuda_sm10x_tcgen05_guardrail_trap_phase_invalid_during_alloc)
$__internal_1_$__cuda_sm10x_tcgen05_guardrail_trap_phase_invalid_during_alloc:
[----:B------:R-:W-:Y:S05]  /*e060*/  BPT.TRAP 0x1 ;  /* 0x000000040000795c */ /* 0x000fea0000300000 */
[----:B------:R-:W-:-:S04]  /*e070*/  MOV R3, 0x0 ;  /* 0x0000000000037802 */ /* 0x000fc80000000f00 */
[----:B------:R-:W-:Y:S05]  /*e080*/  RET.REL.NODEC R2 `(_ZN7cutlass13device_kernelINS_4gemm6kernel13GemmUniversalIN4cute5tupleIJiiiiEEENS1_10collective13CollectiveMmaINS1_35MainloopSm100TmaUmmaWarpSpecializedILi3ELi2ELi2ENS5_IJNS4_1CILi1EEESB_SB_EEEEENS5_IJNSA_ILi128EEENSA_ILi256EEENSA_ILi64EEEEEENS_6half_tENS5_IJlSB_lEEESI_SJ_NS4_8TiledMMAINS4_8MMA_AtomIJNS4_20SM100_MMA_F16BF16_SSISI_SI_fLi128ELi256ELNS4_4UMMA5MajorE0ELSO_0ELNSN_7ScaleInE0ELSP_0EEEEEENS4_6LayoutISC_NS5_IJNSA_ILi0EEEST_ST_EEEEENS5_IJNS4_10UnderscoreESW_SW_EEEEENS4_13SM90_TMA_LOADENS4_14ComposedLayoutINS4_7SwizzleILi3ELi4ELi3EEENS4_18smem_ptr_flag_bitsILi16EEENSS_INS5_IJNSA_ILi8EEESG_EEENS5_IJSG_SB_EEEEEEEvNS4_8identityESZ_S19_vS1A_EENS_8epilogue10collective18CollectiveEpilogueINS1C_23Sm100TmaWarpSpecializedILi4ELi2ELi64ELb1ELb0EEEJSH_NS5_IJNSS_ISE_SB_EENSS_ISG_SB_EEEEESI_SJ_SI_SJ_NS1C_6fusion15FusionCallbacksIS1G_NS1K_13LinCombEltActINS1C_6thread4GELUESI_fSI_fLNS_15FloatRoundStyleE2EEESH_S1J_JEEENS4_5SM1004TMEM4LOAD26SM100_TMEM_LOAD_32dp32b64xESZ_S19_NS4_39AutoVectorizingCopyWithAssumedAlignmentILi128EEENS4_14SM90_TMA_STOREES19_S1X_S1X_EEEvvEEEEvNT_6ParamsE) ;  /* 0xffffff1c02dc7950 */ /* 0x000fea0003c3ffff */
        .weak           $__internal_2_$__cuda_sm10x_tcgen05_guardrail_trap_unallocated_columns_being_dealloced
        .type           $__internal_2_$__cuda_sm10x_tcgen05_guardrail_trap_unallocated_columns_being_dealloced,@function
        .size           $__internal_2_$__cuda_sm10x_tcgen05_guardrail_trap_unallocated_columns_being_dealloced,(.L_x_151 - $__internal_2_$__cuda_sm10x_tcgen05_guardrail_trap_unallocated_columns_being_dealloced)
$__internal_2_$__cuda_sm10x_tcgen05_guardrail_trap_unallocated_columns_being_dealloced:
[----:B------:R-:W-:Y:S05]  /*e090*/  BPT.TRAP 0x1 ;  /* 0x000000040000795c */ /* 0x000fea0000300000 */
[----:B------:R-:W-:-:S04]  /*e0a0*/  HFMA2 R3, -RZ, RZ, 0, 0 ;  /* 0x00000000ff037431 */ /* 0x000fc800000001ff */
[----:B------:R-:W-:Y:S05]  /*e0b0*/  RET.REL.NODEC R2 `(_ZN7cutlass13device_kernelINS_4gemm6kernel13GemmUniversalIN4cute5tupleIJiiiiEEENS1_10collective13CollectiveMmaINS1_35MainloopSm100TmaUmmaWarpSpecializedILi3ELi2ELi2ENS5_IJNS4_1CILi1EEESB_SB_EEEEENS5_IJNSA_ILi128EEENSA_ILi256EEENSA_ILi64EEEEEENS_6half_tENS5_IJlSB_lEEESI_SJ_NS4_8TiledMMAINS4_8MMA_AtomIJNS4_20SM100_MMA_F16BF16_SSISI_SI_fLi128ELi256ELNS4_4UMMA5MajorE0ELSO_0ELNSN_7ScaleInE0ELSP_0EEEEEENS4_6LayoutISC_NS5_IJNSA_ILi0EEEST_ST_EEEEENS5_IJNS4_10UnderscoreESW_SW_EEEEENS4_13SM90_TMA_LOADENS4_14ComposedLayoutINS4_7SwizzleILi3ELi4ELi3EEENS4_18smem_ptr_flag_bitsILi16EEENSS_INS5_IJNSA_ILi8EEESG_EEENS5_IJSG_SB_EEEEEEEvNS4_8identityESZ_S19_vS1A_EENS_8epilogue10collective18CollectiveEpilogueINS1C_23Sm100TmaWarpSpecializedILi4ELi2ELi64ELb1ELb0EEEJSH_NS5_IJNSS_ISE_SB_EENSS_ISG_SB_EEEEESI_SJ_SI_SJ_NS1C_6fusion15FusionCallbacksIS1G_NS1K_13LinCombEltActINS1C_6thread4GELUESI_fSI_fLNS_15FloatRoundStyleE2EEESH_S1J_JEEENS4_5SM1004TMEM4LOAD26SM100_TMEM_LOAD_32dp32b64xESZ_S19_NS4_39AutoVectorizingCopyWithAssumedAlignmentILi128EEENS4_14SM90_TMA_STOREES19_S1X_S1X_EEEvvEEEEvNT_6ParamsE) ;  /* 0xffffff1c02d07950 */ /* 0x000fea0003c3ffff */
.L_x_150:
[----:B------:R-:W-:-:S00]  /*e0c0*/  BRA `(.L_x_150) ;  /* 0xfffffffc00fc7947 */ /* 0x000fc0000383ffff */
[----:B------:R-:W-:-:S00]  /*e0d0*/  NOP ;  /* 0x0000000000007918 */ /* 0x000fc00000000000 */
        /* <DEDUP_REMOVED lines=10> */
.L_x_151:


//--------------------- .nv.global.init           --------------------------
	.section	.nv.global.init,"aw",@progbits
.nv.global.init:
	.type		$str$27,@object
	.size		$str$27,($str$28 - $str$27)
$str$27:
        /*0000*/ 	.byte	0x28, 0x61, 0x64, 0x64, 0x72, 0x65, 0x73, 0x73, 0x20, 0x26, 0x20, 0x6d, 0x61, 0x73, 0x6b, 0x29
        /*0010*/ 	.byte	0x20, 0x3d, 0x3d, 0x20, 0x30, 0x00
	.type		$str$28,@object
	.size		$str$28,($str$26 - $str$28)
$str$28:
        /*0016*/ 	.byte	0x2f, 0x74, 0x6d, 0x70, 0x2f, 0x63, 0x75, 0x74, 0x6c, 0x61, 0x73, 0x73, 0x5f, 0x73, 0x77, 0x65
        /*0026*/ 	.byte	0x65, 0x70, 0x5f, 0x73, 0x72, 0x63, 0x2f, 0x69, 0x6e, 0x63, 0x6c, 0x75, 0x64, 0x65, 0x2f, 0x63
        /*0036*/ 	.byte	0x75, 0x74, 0x65, 0x2f, 0x70, 0x6f, 0x69, 0x6e, 0x74, 0x65, 0x72, 0x5f, 0x66, 0x6c, 0x61, 0x67
        /*0046*/ 	.byte	0x67, 0x65, 0x64, 0x2e, 0x68, 0x70, 0x70, 0x00
	.type		$str$26,@object
	.size		$str$26,($str$25 - $str$26)
$str$26:
        /*004e*/ 	.byte	0x2f, 0x74, 0x6d, 0x70, 0x2f, 0x63, 0x75, 0x74, 0x6c, 0x61, 0x73, 0x73, 0x5f, 0x73, 0x77, 0x65
        /*005e*/ 	.byte	0x65, 0x70, 0x5f, 0x73, 0x72, 0x63, 0x2f, 0x69, 0x6e, 0x63, 0x6c, 0x75, 0x64, 0x65, 0x2f, 0x63
        /*006e*/ 	.byte	0x75, 0x74, 0x65, 0x2f, 0x61, 0x74, 0x6f, 0x6d, 0x2f, 0x63, 0x6f, 0x70, 0x79, 0x5f, 0x74, 0x72
        /*007e*/ 	.byte	0x61, 0x69, 0x74, 0x73, 0x5f, 0x73, 0x6d, 0x31, 0x30, 0x30, 0x2e, 0x68, 0x70, 0x70, 0x00
	.type		$str$25,@object
	.size		$str$25,(__unnamed_1 - $str$25)
$str$25:
        /*008d*/ 	.byte	0x28, 0x28, 0x75, 0x69, 0x6e, 0x74, 0x33, 0x32, 0x5f, 0x74, 0x28, 0x74, 0x68, 0x72, 0x65, 0x61
        /*009d*/ 	.byte	0x64, 0x49, 0x64, 0x78, 0x2e, 0x78, 0x29, 0x20, 0x2f, 0x20, 0x33, 0x32, 0x29, 0x20, 0x25, 0x20
        /*00ad*/ 	.byte	0x34, 0x29, 0x20, 0x3d, 0x3d, 0x20, 0x28, 0x28, 0x28, 0x74, 0x6d, 0x65, 0x6d, 0x5f, 0x61, 0x64
        /*00bd*/ 	.byte	0x64, 0x72, 0x20, 0x3e, 0x3e, 0x20, 0x31, 0x36, 0x29, 0x20, 0x2f, 0x20, 0x33, 0x32, 0x29, 0x20
        /*00cd*/ 	.byte	0x25, 0x20, 0x34, 0x29, 0x00
	.type		__unnamed_1,@object
	.size		__unnamed_1,(__unnamed_2 - __unnamed_1)
__unnamed_1:
        /*00d2*/ 	.byte	0x61, 0x75, 0x74, 0x6f, 0x20, 0x63, 0x75, 0x74, 0x65, 0x3a, 0x3a, 0x61, 0x73, 0x5f, 0x70, 0x6f
        /* <DEDUP_REMOVED lines=24> */
        /*0262*/ 	.byte	0x3e, 0x3e, 0x3e, 0x3e, 0x5d, 0x00
	.type		__unnamed_2,@object
	.size		__unnamed_2,(.L_2 - __unnamed_2)
__unnamed_2:
        /* <DEDUP_REMOVED lines=43> */
        /*0518*/ 	.byte	0x74, 0x65, 0x3a, 0x3a, 0x43, 0x3c, 0x30, 0x3e, 0x3e, 0x3e, 0x3e, 0x5d, 0x00
.L_2:


//--------------------- .nv.shared._ZN7cutlass13device_kernelINS_4gemm6kernel13GemmUniversalIN4cute5tupleIJiiiiEEENS1_10collective13CollectiveMmaINS1_35MainloopSm100TmaUmmaWarpSpecializedILi3ELi2ELi2ENS5_IJNS4_1CILi1EEESB_SB_EEEEENS5_IJNSA_ILi128EEENSA_ILi256EEENSA_ILi64EEEEEENS_6half_tENS5_IJlSB_lEEESI_SJ_NS4_8TiledMMAINS4_8MMA_AtomIJNS4_20SM100_MMA_F16BF16_SSISI_SI_fLi128ELi256ELNS4_4UMMA5MajorE0ELSO_0ELNSN_7ScaleInE0ELSP_0EEEEEENS4_6LayoutISC_NS5_IJNSA_ILi0EEEST_ST_EEEEENS5_IJNS4_10UnderscoreESW_SW_EEEEENS4_13SM90_TMA_LOADENS4_14ComposedLayoutINS4_7SwizzleILi3ELi4ELi3EEENS4_18smem_ptr_flag_bitsILi16EEENSS_INS5_IJNSA_ILi8EEESG_EEENS5_IJSG_SB_EEEEEEEvNS4_8identityESZ_S19_vS1A_EENS_8epilogue10collective18CollectiveEpilogueINS1C_23Sm100TmaWarpSpecializedILi4ELi2ELi64ELb1ELb0EEEJSH_NS5_IJNSS_ISE_SB_EENSS_ISG_SB_EEEEESI_SJ_SI_SJ_NS1C_6fusion15FusionCallbacksIS1G_NS1K_13LinCombEltActINS1C_6thread4GELUESI_fSI_fLNS_15FloatRoundStyleE2EEESH_S1J_JEEENS4_5SM1004TMEM4LOAD26SM100_TMEM_LOAD_32dp32b64xESZ_S19_NS4_39AutoVectorizingCopyWithAssumedAlignmentILi128EEENS4_14SM90_TMA_STOREES19_S1X_S1X_EEEvvEEEEvNT_6ParamsE --------------------------
	.section	.nv.shared._ZN7cutlass13device_kernelINS_4gemm6kernel13GemmUniversalIN4cute5tupleIJiiiiEEENS1_10collective13CollectiveMmaINS1_35MainloopSm100TmaUmmaWarpSpecializedILi3ELi2ELi2ENS5_IJNS4_1CILi1EEESB_SB_EEEEENS5_IJNSA_ILi128EEENSA_ILi256EEENSA_ILi64EEEEEENS_6half_tENS5_IJlSB_lEEESI_SJ_NS4_8TiledMMAINS4_8MMA_AtomIJNS4_20SM100_MMA_F16BF16_SSISI_SI_fLi128ELi256ELNS4_4UMMA5MajorE0ELSO_0ELNSN_7ScaleInE0ELSP_0EEEEEENS4_6LayoutISC_NS5_IJNSA_ILi0EEEST_ST_EEEEENS5_IJNS4_10UnderscoreESW_SW_EEEEENS4_13SM90_TMA_LOADENS4_14ComposedLayoutINS4_7SwizzleILi3ELi4ELi3EEENS4_18smem_ptr_flag_bitsILi16EEENSS_INS5_IJNSA_ILi8EEESG_EEENS5_IJSG_SB_EEEEEEEvNS4_8identityESZ_S19_vS1A_EENS_8epilogue10collective18CollectiveEpilogueINS1C_23Sm100TmaWarpSpecializedILi4ELi2ELi64ELb1ELb0EEEJSH_NS5_IJNSS_ISE_SB_EENSS_ISG_SB_EEEEESI_SJ_SI_SJ_NS1C_6fusion15FusionCallbacksIS1G_NS1K_13LinCombEltActINS1C_6thread4GELUESI_fSI_fLNS_15FloatRoundStyleE2EEESH_S1J_JEEENS4_5SM1004TMEM4LOAD26SM100_TMEM_LOAD_32dp32b64xESZ_S19_NS4_39AutoVectorizingCopyWithAssumedAlignmentILi128EEENS4_14SM90_TMA_STOREES19_S1X_S1X_EEEvvEEEEvNT_6ParamsE,"aw",@nobits
	.sectionflags	@""
	.align	16
	.zero		1024


//--------------------- .nv.shared.reserved.0     --------------------------
	.section	.nv.shared.reserved.0,"aw",@nobits
	.weak		__nv_reservedSMEM_offset_0_alias
	.size		__nv_reservedSMEM_offset_0_alias, 0, 64
	.other		__nv_reservedSMEM_offset_0_alias,@"STO_CUDA_RESERVED_SHARED STV_DEFAULT"
__nv_reservedSMEM_offset_0_alias:
	.zero		0
.nv.shared.reserved.0:
	.zero		64
	.weak		__nv_reservedSMEM_tcgen05_partition
	.type		__nv_reservedSMEM_tcgen05_partition,@object
	.size		__nv_reservedSMEM_tcgen05_partition,(.L_0 - __nv_reservedSMEM_tcgen05_partition)
__nv_reservedSMEM_tcgen05_partition:
	.zero		32
.L_0:


//--------------------- .nv.global                --------------------------
	.section	.nv.global,"aw",@nobits
.nv.global:
	.type		_ZN39_INTERNAL_76cd826b_4_k_cu_01e0a2f0_26734cute1_E,@object
	.size		_ZN39_INTERNAL_76cd826b_4_k_cu_01e0a2f0_26734cute1_E,(_ZN39_INTERNAL_76cd826b_4_k_cu_01e0a2f0_26734cuda3std3__45__cpo6cbeginE - _ZN39_INTERNAL_76cd826b_4_k_cu_01e0a2f0_26734cute1_E)
_ZN39_INTERNAL_76cd826b_4_k_cu_01e0a2f0_26734cute1_E:
	.zero		1
	.type		_ZN39_INTERNAL_76cd826b_4_k_cu_01e0a2f0_26734cuda3std3__45__cpo6cbeginE,@object
	.size		_ZN39_INTERNAL_76cd826b_4_k_cu_01e0a2f0_26734cuda3std3__45__cpo6cbeginE,(_ZN39_INTERNAL_76cd826b_4_k_cu_01e0a2f0_26734cuda3std3__48in_placeE - _ZN39_INTERNAL_76cd826b_4_k_cu_01e0a2f0_26734cuda3std3__45__cpo6cbeginE)
_ZN39_INTERNAL_76cd826b_4_k_cu_01e0a2f0_26734cuda3std3__45__cpo6cbeginE:
	.zero		1
	.type		_ZN39_INTERNAL_76cd826b_4_k_cu_01e0a2f0_26734cuda3std3__48in_placeE,@object
	.size		_ZN39_INTERNAL_76cd826b_4_k_cu_01e0a2f0_26734cuda3std3__48in_placeE,(_ZN39_INTERNAL_76cd826b_4_k_cu_01e0a2f0_26734cuda3std6ranges3__45__cpo9iter_moveE - _ZN39_INTERNAL_76cd826b_4_k_cu_01e0a2f0_26734cuda3std3__48in_placeE)
_ZN39_INTERNAL_76cd826b_4_k_cu_01e0a2f0_26734cuda3std3__48in_placeE:
	.zero		1
	.type		_ZN39_INTERNAL_76cd826b_4_k_cu_01e0a2f0_26734cuda3std6ranges3__45__cpo9iter_moveE,@object
	.size		_ZN39_INTERNAL_76cd826b_4_k_cu_01e0a2f0_26734cuda3std6ranges3__45__cpo9iter_moveE,(_ZN39_INTERNAL_76cd826b_4_k_cu_01e0a2f0_26734cuda3std3__45__cpo5beginE - _ZN39_INTERNAL_76cd826b_4_k_cu_01e0a2f0_26734cuda3std6ranges3__45__cpo9iter_moveE)
_ZN39_INTERNAL_76cd826b_4_k_cu_01e0a2f0_26734cuda3std6ranges3__45__cpo9iter_moveE:
	.zero		1
	.type		_ZN39_INTERNAL_76cd826b_4_k_cu_01e0a2f0_26734cuda3std3__45__cpo5beginE,@object
	.size		_ZN39_INTERNAL_76cd826b_4_k_cu_01e0a2f0_26734cuda3std3__45__cpo5beginE,(_ZN39_INTERNAL_76cd826b_4_k_cu_01e0a2f0_26734cuda3std3__441_GLOBAL__N__76cd826b_4_k_cu_01e0a2f0_26736ignoreE - _ZN39_INTERNAL_76cd826b_4_k_cu_01e0a2f0_26734cuda3std3__45__cpo5beginE)
_ZN39_INTERNAL_76cd826b_4_k_cu_01e0a2f0_26734cuda3std3__45__cpo5beginE:
	.zero		1
	.type		_ZN39_INTERNAL_76cd826b_4_k_cu_01e0a2f0_26734cuda3std3__441_GLOBAL__N__76cd826b_4_k_cu_01e0a2f0_26736ignoreE,@object
	.size		_ZN39_INTERNAL_76cd826b_4_k_cu_01e0a2f0_26734cuda3std3__441_GLOBAL__N__76cd826b_4_k_cu_01e0a2f0_26736ignoreE,(_ZN39_INTERNAL_76cd826b_4_k_cu_01e0a2f0_26734cute7productE - _ZN39_INTERNAL_76cd826b_4_k_cu_01e0a2f0_26734cuda3std3__441_GLOBAL__N__76cd826b_4_k_cu_01e0a2f0_26736ignoreE)
_ZN39_INTERNAL_76cd826b_4_k_cu_01e0a2f0_26734cuda3std3__441_GLOBAL__N__76cd826b_4_k_cu_01e0a2f0_26736ignoreE:
	.zero		1
	.type		_ZN39_INTERNAL_76cd826b_4_k_cu_01e0a2f0_26734cute7productE,@object
	.size		_ZN39_INTERNAL_76cd826b_4_k_cu_01e0a2f0_26734cute7productE,(_ZN39_INTERNAL_76cd826b_4_k_cu_01e0a2f0_26734cuda3std3__45__cpo3endE - _ZN39_INTERNAL_76cd826b_4_k_cu_01e0a2f0_26734cute7productE)
_ZN39_INTERNAL_76cd826b_4_k_cu_01e0a2f0_26734cute7productE:
	.zero		1
	.type		_ZN39_INTERNAL_76cd826b_4_k_cu_01e0a2f0_26734cuda3std3__45__cpo3endE,@object
	.size		_ZN39_INTERNAL_76cd826b_4_k_cu_01e0a2f0_26734cuda3std3__45__cpo3endE,(_ZN39_INTERNAL_76cd826b_4_k_cu_01e0a2f0_26734cuda3std3__419piecewise_constructE - _ZN39_INTERNAL_76cd826b_4_k_cu_01e0a2f0_26734cuda3std3__45__cpo3endE)
_ZN39_INTERNAL_76cd826b_4_k_cu_01e0a2f0_26734cuda3std3__45__cpo3endE:
	.zero		1
	.type		_ZN39_INTERNAL_76cd826b_4_k_cu_01e0a2f0_26734cuda3std3__419piecewise_constructE,@object
	.size		_ZN39_INTERNAL_76cd826b_4_k_cu_01e0a2f0_26734cuda3std3__419piecewise_constructE,(_ZN39_INTERNAL_76cd826b_4_k_cu_01e0a2f0_26734cuda3std3__45__cpo4cendE - _ZN39_INTERNAL_76cd826b_4_k_cu_01e0a2f0_26734cuda3std3__419piecewise_constructE)
_ZN39_INTERNAL_76cd826b_4_k_cu_01e0a2f0_26734cuda3std3__419piecewise_constructE:
	.zero		1
	.type		_ZN39_INTERNAL_76cd826b_4_k_cu_01e0a2f0_26734cuda3std3__45__cpo4cendE,@object
	.size		_ZN39_INTERNAL_76cd826b_4_k_cu_01e0a2f0_26734cuda3std3__45__cpo4cendE,(_ZN39_INTERNAL_76cd826b_4_k_cu_01e0a2f0_26734cuda3std6ranges3__45__cpo4swapE - _ZN39_INTERNAL_76cd826b_4_k_cu_01e0a2f0_26734cuda3std3__45__cpo4cendE)
_ZN39_INTERNAL_76cd826b_4_k_cu_01e0a2f0_26734cuda3std3__45__cpo4cendE:
	.zero		1
	.type		_ZN39_INTERNAL_76cd826b_4_k_cu_01e0a2f0_26734cuda3std6ranges3__45__cpo4swapE,@object
	.size		_ZN39_INTERNAL_76cd826b_4_k_cu_01e0a2f0_26734cuda3std6ranges3__45__cpo4swapE,(.L_10 - _ZN39_INTERNAL_76cd826b_4_k_cu_01e0a2f0_26734cuda3std6ranges3__45__cpo4swapE)
_ZN39_INTERNAL_76cd826b_4_k_cu_01e0a2f0_26734cuda3std6ranges3__45__cpo4swapE:
	.zero		1
.L_10:


//--------------------- .nv.constant0._ZN7cutlass13device_kernelINS_4gemm6kernel13GemmUniversalIN4cute5tupleIJiiiiEEENS1_10collective13CollectiveMmaINS1_35MainloopSm100TmaUmmaWarpSpecializedILi3ELi2ELi2ENS5_IJNS4_1CILi1EEESB_SB_EEEEENS5_IJNSA_ILi128EEENSA_ILi256EEENSA_ILi64EEEEEENS_6half_tENS5_IJlSB_lEEESI_SJ_NS4_8TiledMMAINS4_8MMA_AtomIJNS4_20SM100_MMA_F16BF16_SSISI_SI_fLi128ELi256ELNS4_4UMMA5MajorE0ELSO_0ELNSN_7ScaleInE0ELSP_0EEEEEENS4_6LayoutISC_NS5_IJNSA_ILi0EEEST_ST_EEEEENS5_IJNS4_10UnderscoreESW_SW_EEEEENS4_13SM90_TMA_LOADENS4_14ComposedLayoutINS4_7SwizzleILi3ELi4ELi3EEENS4_18smem_ptr_flag_bitsILi16EEENSS_INS5_IJNSA_ILi8EEESG_EEENS5_IJSG_SB_EEEEEEEvNS4_8identityESZ_S19_vS1A_EENS_8epilogue10collective18CollectiveEpilogueINS1C_23Sm100TmaWarpSpecializedILi4ELi2ELi64ELb1ELb0EEEJSH_NS5_IJNSS_ISE_SB_EENSS_ISG_SB_EEEEESI_SJ_SI_SJ_NS1C_6fusion15FusionCallbacksIS1G_NS1K_13LinCombEltActINS1C_6thread4GELUESI_fSI_fLNS_15FloatRoundStyleE2EEESH_S1J_JEEENS4_5SM1004TMEM4LOAD26SM100_TMEM_LOAD_32dp32b64xESZ_S19_NS4_39AutoVectorizingCopyWithAssumedAlignmentILi128EEENS4_14SM90_TMA_STOREES19_S1X_S1X_EEEvvEEEEvNT_6ParamsE --------------------------
	.section	.nv.constant0._ZN7cutlass13device_kernelINS_4gemm6kernel13GemmUniversalIN4cute5tupleIJiiiiEEENS1_10collective13CollectiveMmaINS1_35MainloopSm100TmaUmmaWarpSpecializedILi3ELi2ELi2ENS5_IJNS4_1CILi1EEESB_SB_EEEEENS5_IJNSA_ILi128EEENSA_ILi256EEENSA_ILi64EEEEEENS_6half_tENS5_IJlSB_lEEESI_SJ_NS4_8TiledMMAINS4_8MMA_AtomIJNS4_20SM100_MMA_F16BF16_SSISI_SI_fLi128ELi256ELNS4_4UMMA5MajorE0ELSO_0ELNSN_7ScaleInE0ELSP_0EEEEEENS4_6LayoutISC_NS5_IJNSA_ILi0EEEST_ST_EEEEENS5_IJNS4_10UnderscoreESW_SW_EEEEENS4_13SM90_TMA_LOADENS4_14ComposedLayoutINS4_7SwizzleILi3ELi4ELi3EEENS4_18smem_ptr_flag_bitsILi16EEENSS_INS5_IJNSA_ILi8EEESG_EEENS5_IJSG_SB_EEEEEEEvNS4_8identityESZ_S19_vS1A_EENS_8epilogue10collective18CollectiveEpilogueINS1C_23Sm100TmaWarpSpecializedILi4ELi2ELi64ELb1ELb0EEEJSH_NS5_IJNSS_ISE_SB_EENSS_ISG_SB_EEEEESI_SJ_SI_SJ_NS1C_6fusion15FusionCallbacksIS1G_NS1K_13LinCombEltActINS1C_6thread4GELUESI_fSI_fLNS_15FloatRoundStyleE2EEESH_S1J_JEEENS4_5SM1004TMEM4LOAD26SM100_TMEM_LOAD_32dp32b64xESZ_S19_NS4_39AutoVectorizingCopyWithAssumedAlignmentILi128EEENS4_14SM90_TMA_STOREES19_S1X_S1X_EEEvvEEEEvNT_6ParamsE,"a",@progbits
	.sectionflags	@""
	.align	4
.nv.constant0._ZN7cutlass13device_kernelINS_4gemm6kernel13GemmUniversalIN4cute5tupleIJiiiiEEENS1_10collective13CollectiveMmaINS1_35MainloopSm100TmaUmmaWarpSpecializedILi3ELi2ELi2ENS5_IJNS4_1CILi1EEESB_SB_EEEEENS5_IJNSA_ILi128EEENSA_ILi256EEENSA_ILi64EEEEEENS_6half_tENS5_IJlSB_lEEESI_SJ_NS4_8TiledMMAINS4_8MMA_AtomIJNS4_20SM100_MMA_F16BF16_SSISI_SI_fLi128ELi256ELNS4_4UMMA5MajorE0ELSO_0ELNSN_7ScaleInE0ELSP_0EEEEEENS4_6LayoutISC_NS5_IJNSA_ILi0EEEST_ST_EEEEENS5_IJNS4_10UnderscoreESW_SW_EEEEENS4_13SM90_TMA_LOADENS4_14ComposedLayoutINS4_7SwizzleILi3ELi4ELi3EEENS4_18smem_ptr_flag_bitsILi16EEENSS_INS5_IJNSA_ILi8EEESG_EEENS5_IJSG_SB_EEEEEEEvNS4_8identityESZ_S19_vS1A_EENS_8epilogue10collective18CollectiveEpilogueINS1C_23Sm100TmaWarpSpecializedILi4ELi2ELi64ELb1ELb0EEEJSH_NS5_IJNSS_ISE_SB_EENSS_ISG_SB_EEEEESI_SJ_SI_SJ_NS1C_6fusion15FusionCallbacksIS1G_NS1K_13LinCombEltActINS1C_6thread4GELUESI_fSI_fLNS_15FloatRoundStyleE2EEESH_S1J_JEEENS4_5SM1004TMEM4LOAD26SM100_TMEM_LOAD_32dp32b64xESZ_S19_NS4_39AutoVectorizingCopyWithAssumedAlignmentILi128EEENS4_14SM90_TMA_STOREES19_S1X_S1X_EEEvvEEEEvNT_6ParamsE:
	.zero		2944


//--------------------- SYMBOLS --------------------------

	.type		.nv.reservedSmem.offset0,@object
	.size		.nv.reservedSmem.offset0,0x4
	.type		.nv.reservedSmem.cap,@object
	.size		.nv.reservedSmem.cap,0x4
	.type		__assertfail,@function
